//
// Generated by NVIDIA NVVM Compiler
//
// Compiler Build ID: CL-36424714
// Cuda compilation tools, release 13.0, V13.0.88
// Based on NVVM 20.0.0
//

.version 9.0
.target sm_100
.address_size 64

	// .globl	default_function_kernel0
// _ZZ24default_function_kernel0E15pad_temp_shared has been demoted
// _ZZ24default_function_kernel0E13kernel_shared has been demoted

.visible .entry default_function_kernel0(
	.param .u64 .ptr .align 1 default_function_kernel0_param_0,
	.param .u64 .ptr .align 1 default_function_kernel0_param_1,
	.param .u64 .ptr .align 1 default_function_kernel0_param_2
)
{
	.reg .pred 	%p<140>;
	.reg .b16 	%rs<89>;
	.reg .b32 	%r<533>;
	.reg .b32 	%f<502>;
	.reg .b64 	%rd<62>;
	// demoted variable
	.shared .align 4 .b8 _ZZ24default_function_kernel0E15pad_temp_shared[12288];
	// demoted variable
	.shared .align 4 .b8 _ZZ24default_function_kernel0E13kernel_shared[6144];
	mov.u32 	%r41, %ctaid.y;
	shl.b32 	%r42, %r41, 2;
	mov.u32 	%r43, %tid.z;
	mul.lo.s32 	%r44, %r43, 3;
	mov.u32 	%r45, %tid.y;
	mov.u32 	%r46, %tid.x;
	mul.lo.s32 	%r47, %r46, 24;
	mad.lo.s32 	%r48, %r45, 48, %r47;
	shr.u32 	%r49, %r48, 5;
	add.s32 	%r50, %r49, %r44;
	cvt.u16.u32 	%rs1, %r50;
	mul.hi.u16 	%rs2, %rs1, 10923;
	mul.lo.s16 	%rs3, %rs2, 6;
	sub.s16 	%rs4, %rs1, %rs3;
	cvt.u32.u16 	%r51, %rs4;
	or.b32  	%r52, %r42, %r51;
	setp.ne.s32 	%p25, %r52, 0;
	add.s32 	%r53, %r42, %r51;
	setp.lt.u32 	%p26, %r53, 225;
	and.pred  	%p1, %p25, %p26;
	and.b32  	%r55, %r48, 24;
	mul.wide.u16 	%r56, %rs2, -15360;
	mul.wide.u16 	%r57, %rs4, 224;
	or.b32  	%r58, %r55, %r56;
	add.s32 	%r1, %r58, %r57;
	or.b32  	%r59, %r48, 1;
	mul.hi.u16 	%rs5, %rs1, -21845;
	shr.u16 	%rs6, %rs5, 2;
	mul.lo.s16 	%rs7, %rs6, 6;
	sub.s16 	%rs8, %rs1, %rs7;
	cvt.u32.u16 	%r60, %rs8;
	or.b32  	%r61, %r42, %r60;
	setp.ne.s32 	%p27, %r61, 0;
	add.s32 	%r62, %r42, %r60;
	setp.lt.u32 	%p28, %r62, 225;
	and.pred  	%p2, %p27, %p28;
	and.b32  	%r64, %r59, 25;
	mul.wide.u16 	%r65, %rs6, -15360;
	or.b32  	%r66, %r64, %r65;
	mul.wide.u16 	%r67, %rs8, 224;
	add.s32 	%r2, %r66, %r67;
	or.b32  	%r68, %r48, 2;
	and.b32  	%r69, %r68, 26;
	or.b32  	%r70, %r69, %r65;
	add.s32 	%r3, %r70, %r67;
	or.b32  	%r71, %r48, 3;
	and.b32  	%r72, %r71, 27;
	or.b32  	%r73, %r72, %r65;
	add.s32 	%r4, %r73, %r67;
	or.b32  	%r74, %r48, 4;
	and.b32  	%r75, %r74, 28;
	or.b32  	%r76, %r75, %r65;
	add.s32 	%r5, %r76, %r67;
	or.b32  	%r77, %r48, 5;
	and.b32  	%r78, %r77, 29;
	or.b32  	%r79, %r78, %r65;
	add.s32 	%r6, %r79, %r67;
	or.b32  	%r80, %r48, 6;
	and.b32  	%r81, %r80, 30;
	or.b32  	%r82, %r81, %r65;
	add.s32 	%r7, %r82, %r67;
	or.b32  	%r83, %r48, 7;
	and.b32  	%r84, %r83, 31;
	or.b32  	%r85, %r84, %r65;
	add.s32 	%r8, %r85, %r67;
	add.s32 	%r86, %r48, 8;
	shr.u32 	%r87, %r86, 5;
	add.s32 	%r88, %r87, %r44;
	cvt.u16.u32 	%rs9, %r88;
	mul.hi.u16 	%rs10, %rs9, -21845;
	shr.u16 	%rs11, %rs10, 2;
	mul.lo.s16 	%rs12, %rs11, 6;
	sub.s16 	%rs13, %rs9, %rs12;
	cvt.u32.u16 	%r89, %rs13;
	or.b32  	%r90, %r42, %r89;
	setp.ne.s32 	%p29, %r90, 0;
	add.s32 	%r91, %r42, %r89;
	setp.lt.u32 	%p30, %r91, 225;
	and.pred  	%p9, %p29, %p30;
	and.b32  	%r93, %r86, 24;
	mul.wide.u16 	%r94, %rs11, -15360;
	mul.wide.u16 	%r95, %rs13, 224;
	or.b32  	%r96, %r93, %r94;
	add.s32 	%r9, %r96, %r95;
	add.s32 	%r97, %r48, 9;
	shr.u32 	%r98, %r97, 5;
	add.s32 	%r99, %r98, %r44;
	cvt.u16.u32 	%rs14, %r99;
	mul.hi.u16 	%rs15, %rs14, -21845;
	shr.u16 	%rs16, %rs15, 2;
	mul.lo.s16 	%rs17, %rs16, 6;
	sub.s16 	%rs18, %rs14, %rs17;
	cvt.u32.u16 	%r100, %rs18;
	or.b32  	%r101, %r42, %r100;
	setp.ne.s32 	%p31, %r101, 0;
	add.s32 	%r102, %r42, %r100;
	setp.lt.u32 	%p32, %r102, 225;
	and.pred  	%p10, %p31, %p32;
	and.b32  	%r104, %r97, 25;
	mul.wide.u16 	%r105, %rs16, -15360;
	mul.wide.u16 	%r106, %rs18, 224;
	or.b32  	%r107, %r104, %r105;
	add.s32 	%r10, %r107, %r106;
	add.s32 	%r108, %r48, 10;
	shr.u32 	%r109, %r108, 5;
	add.s32 	%r110, %r109, %r44;
	cvt.u16.u32 	%rs19, %r110;
	mul.hi.u16 	%rs20, %rs19, -21845;
	shr.u16 	%rs21, %rs20, 2;
	mul.lo.s16 	%rs22, %rs21, 6;
	sub.s16 	%rs23, %rs19, %rs22;
	cvt.u32.u16 	%r111, %rs23;
	or.b32  	%r112, %r42, %r111;
	setp.ne.s32 	%p33, %r112, 0;
	add.s32 	%r113, %r42, %r111;
	setp.lt.u32 	%p34, %r113, 225;
	and.pred  	%p11, %p33, %p34;
	and.b32  	%r115, %r108, 26;
	mul.wide.u16 	%r116, %rs21, -15360;
	mul.wide.u16 	%r117, %rs23, 224;
	or.b32  	%r118, %r115, %r116;
	add.s32 	%r11, %r118, %r117;
	add.s32 	%r119, %r48, 11;
	shr.u32 	%r120, %r119, 5;
	add.s32 	%r121, %r120, %r44;
	cvt.u16.u32 	%rs24, %r121;
	mul.hi.u16 	%rs25, %rs24, -21845;
	shr.u16 	%rs26, %rs25, 2;
	mul.lo.s16 	%rs27, %rs26, 6;
	sub.s16 	%rs28, %rs24, %rs27;
	cvt.u32.u16 	%r122, %rs28;
	or.b32  	%r123, %r42, %r122;
	setp.ne.s32 	%p35, %r123, 0;
	add.s32 	%r124, %r42, %r122;
	setp.lt.u32 	%p36, %r124, 225;
	and.pred  	%p12, %p35, %p36;
	and.b32  	%r126, %r119, 27;
	mul.wide.u16 	%r127, %rs26, -15360;
	mul.wide.u16 	%r128, %rs28, 224;
	or.b32  	%r129, %r126, %r127;
	add.s32 	%r12, %r129, %r128;
	add.s32 	%r130, %r48, 12;
	shr.u32 	%r131, %r130, 5;
	add.s32 	%r132, %r131, %r44;
	cvt.u16.u32 	%rs29, %r132;
	mul.hi.u16 	%rs30, %rs29, -21845;
	shr.u16 	%rs31, %rs30, 2;
	mul.lo.s16 	%rs32, %rs31, 6;
	sub.s16 	%rs33, %rs29, %rs32;
	cvt.u32.u16 	%r133, %rs33;
	or.b32  	%r134, %r42, %r133;
	setp.ne.s32 	%p37, %r134, 0;
	add.s32 	%r135, %r42, %r133;
	setp.lt.u32 	%p38, %r135, 225;
	and.pred  	%p13, %p37, %p38;
	and.b32  	%r137, %r130, 28;
	mul.wide.u16 	%r138, %rs31, -15360;
	mul.wide.u16 	%r139, %rs33, 224;
	or.b32  	%r140, %r137, %r138;
	add.s32 	%r13, %r140, %r139;
	add.s32 	%r141, %r48, 13;
	shr.u32 	%r142, %r141, 5;
	add.s32 	%r143, %r142, %r44;
	cvt.u16.u32 	%rs34, %r143;
	mul.hi.u16 	%rs35, %rs34, -21845;
	shr.u16 	%rs36, %rs35, 2;
	mul.lo.s16 	%rs37, %rs36, 6;
	sub.s16 	%rs38, %rs34, %rs37;
	cvt.u32.u16 	%r144, %rs38;
	or.b32  	%r145, %r42, %r144;
	setp.ne.s32 	%p39, %r145, 0;
	add.s32 	%r146, %r42, %r144;
	setp.lt.u32 	%p40, %r146, 225;
	and.pred  	%p14, %p39, %p40;
	and.b32  	%r148, %r141, 29;
	mul.wide.u16 	%r149, %rs36, -15360;
	mul.wide.u16 	%r150, %rs38, 224;
	or.b32  	%r151, %r148, %r149;
	add.s32 	%r14, %r151, %r150;
	add.s32 	%r152, %r48, 14;
	shr.u32 	%r153, %r152, 5;
	add.s32 	%r154, %r153, %r44;
	cvt.u16.u32 	%rs39, %r154;
	mul.hi.u16 	%rs40, %rs39, -21845;
	shr.u16 	%rs41, %rs40, 2;
	mul.lo.s16 	%rs42, %rs41, 6;
	sub.s16 	%rs43, %rs39, %rs42;
	cvt.u32.u16 	%r155, %rs43;
	or.b32  	%r156, %r42, %r155;
	setp.ne.s32 	%p41, %r156, 0;
	add.s32 	%r157, %r42, %r155;
	setp.lt.u32 	%p42, %r157, 225;
	and.pred  	%p15, %p41, %p42;
	and.b32  	%r159, %r152, 30;
	mul.wide.u16 	%r160, %rs41, -15360;
	mul.wide.u16 	%r161, %rs43, 224;
	or.b32  	%r162, %r159, %r160;
	add.s32 	%r15, %r162, %r161;
	add.s32 	%r163, %r48, 15;
	shr.u32 	%r164, %r163, 5;
	add.s32 	%r165, %r164, %r44;
	cvt.u16.u32 	%rs44, %r165;
	mul.hi.u16 	%rs45, %rs44, -21845;
	shr.u16 	%rs46, %rs45, 2;
	mul.lo.s16 	%rs47, %rs46, 6;
	sub.s16 	%rs48, %rs44, %rs47;
	cvt.u32.u16 	%r166, %rs48;
	or.b32  	%r167, %r42, %r166;
	setp.ne.s32 	%p43, %r167, 0;
	add.s32 	%r168, %r42, %r166;
	setp.lt.u32 	%p44, %r168, 225;
	and.pred  	%p16, %p43, %p44;
	and.b32  	%r170, %r163, 31;
	mul.wide.u16 	%r171, %rs46, -15360;
	mul.wide.u16 	%r172, %rs48, 224;
	or.b32  	%r173, %r170, %r171;
	add.s32 	%r16, %r173, %r172;
	add.s32 	%r174, %r48, 16;
	shr.u32 	%r175, %r174, 5;
	add.s32 	%r176, %r175, %r44;
	cvt.u16.u32 	%rs49, %r176;
	mul.hi.u16 	%rs50, %rs49, -21845;
	shr.u16 	%rs51, %rs50, 2;
	mul.lo.s16 	%rs52, %rs51, 6;
	sub.s16 	%rs53, %rs49, %rs52;
	cvt.u32.u16 	%r177, %rs53;
	or.b32  	%r178, %r42, %r177;
	setp.ne.s32 	%p45, %r178, 0;
	add.s32 	%r179, %r42, %r177;
	setp.lt.u32 	%p46, %r179, 225;
	and.pred  	%p17, %p45, %p46;
	xor.b32  	%r181, %r55, 16;
	mul.wide.u16 	%r182, %rs51, -15360;
	mul.wide.u16 	%r183, %rs53, 224;
	or.b32  	%r184, %r181, %r182;
	add.s32 	%r17, %r184, %r183;
	add.s32 	%r185, %r48, 17;
	shr.u32 	%r186, %r185, 5;
	add.s32 	%r187, %r186, %r44;
	cvt.u16.u32 	%rs54, %r187;
	mul.hi.u16 	%rs55, %rs54, -21845;
	shr.u16 	%rs56, %rs55, 2;
	mul.lo.s16 	%rs57, %rs56, 6;
	sub.s16 	%rs58, %rs54, %rs57;
	cvt.u32.u16 	%r188, %rs58;
	or.b32  	%r189, %r42, %r188;
	setp.ne.s32 	%p47, %r189, 0;
	add.s32 	%r190, %r42, %r188;
	setp.lt.u32 	%p48, %r190, 225;
	and.pred  	%p18, %p47, %p48;
	and.b32  	%r192, %r185, 25;
	mul.wide.u16 	%r193, %rs56, -15360;
	mul.wide.u16 	%r194, %rs58, 224;
	or.b32  	%r195, %r192, %r193;
	add.s32 	%r18, %r195, %r194;
	add.s32 	%r196, %r48, 18;
	shr.u32 	%r197, %r196, 5;
	add.s32 	%r198, %r197, %r44;
	cvt.u16.u32 	%rs59, %r198;
	mul.hi.u16 	%rs60, %rs59, -21845;
	shr.u16 	%rs61, %rs60, 2;
	mul.lo.s16 	%rs62, %rs61, 6;
	sub.s16 	%rs63, %rs59, %rs62;
	cvt.u32.u16 	%r199, %rs63;
	or.b32  	%r200, %r42, %r199;
	setp.ne.s32 	%p49, %r200, 0;
	add.s32 	%r201, %r42, %r199;
	setp.lt.u32 	%p50, %r201, 225;
	and.pred  	%p19, %p49, %p50;
	and.b32  	%r203, %r196, 26;
	mul.wide.u16 	%r204, %rs61, -15360;
	mul.wide.u16 	%r205, %rs63, 224;
	or.b32  	%r206, %r203, %r204;
	add.s32 	%r19, %r206, %r205;
	add.s32 	%r207, %r48, 19;
	shr.u32 	%r208, %r207, 5;
	add.s32 	%r209, %r208, %r44;
	cvt.u16.u32 	%rs64, %r209;
	mul.hi.u16 	%rs65, %rs64, -21845;
	shr.u16 	%rs66, %rs65, 2;
	mul.lo.s16 	%rs67, %rs66, 6;
	sub.s16 	%rs68, %rs64, %rs67;
	cvt.u32.u16 	%r210, %rs68;
	or.b32  	%r211, %r42, %r210;
	setp.ne.s32 	%p51, %r211, 0;
	add.s32 	%r212, %r42, %r210;
	setp.lt.u32 	%p52, %r212, 225;
	and.pred  	%p20, %p51, %p52;
	and.b32  	%r214, %r207, 27;
	mul.wide.u16 	%r215, %rs66, -15360;
	mul.wide.u16 	%r216, %rs68, 224;
	or.b32  	%r217, %r214, %r215;
	add.s32 	%r20, %r217, %r216;
	add.s32 	%r218, %r48, 20;
	shr.u32 	%r219, %r218, 5;
	add.s32 	%r220, %r219, %r44;
	cvt.u16.u32 	%rs69, %r220;
	mul.hi.u16 	%rs70, %rs69, -21845;
	shr.u16 	%rs71, %rs70, 2;
	mul.lo.s16 	%rs72, %rs71, 6;
	sub.s16 	%rs73, %rs69, %rs72;
	cvt.u32.u16 	%r221, %rs73;
	or.b32  	%r222, %r42, %r221;
	setp.ne.s32 	%p53, %r222, 0;
	add.s32 	%r223, %r42, %r221;
	setp.lt.u32 	%p54, %r223, 225;
	and.pred  	%p21, %p53, %p54;
	and.b32  	%r225, %r218, 28;
	mul.wide.u16 	%r226, %rs71, -15360;
	mul.wide.u16 	%r227, %rs73, 224;
	or.b32  	%r228, %r225, %r226;
	add.s32 	%r21, %r228, %r227;
	add.s32 	%r229, %r48, 21;
	shr.u32 	%r230, %r229, 5;
	add.s32 	%r231, %r230, %r44;
	cvt.u16.u32 	%rs74, %r231;
	mul.hi.u16 	%rs75, %rs74, -21845;
	shr.u16 	%rs76, %rs75, 2;
	mul.lo.s16 	%rs77, %rs76, 6;
	sub.s16 	%rs78, %rs74, %rs77;
	cvt.u32.u16 	%r232, %rs78;
	or.b32  	%r233, %r42, %r232;
	setp.ne.s32 	%p55, %r233, 0;
	add.s32 	%r234, %r42, %r232;
	setp.lt.u32 	%p56, %r234, 225;
	and.pred  	%p22, %p55, %p56;
	and.b32  	%r236, %r229, 29;
	mul.wide.u16 	%r237, %rs76, -15360;
	mul.wide.u16 	%r238, %rs78, 224;
	or.b32  	%r239, %r236, %r237;
	add.s32 	%r22, %r239, %r238;
	add.s32 	%r240, %r48, 22;
	shr.u32 	%r241, %r240, 5;
	add.s32 	%r242, %r241, %r44;
	cvt.u16.u32 	%rs79, %r242;
	mul.hi.u16 	%rs80, %rs79, -21845;
	shr.u16 	%rs81, %rs80, 2;
	mul.lo.s16 	%rs82, %rs81, 6;
	sub.s16 	%rs83, %rs79, %rs82;
	cvt.u32.u16 	%r243, %rs83;
	or.b32  	%r244, %r42, %r243;
	setp.ne.s32 	%p57, %r244, 0;
	add.s32 	%r245, %r42, %r243;
	setp.lt.u32 	%p58, %r245, 225;
	and.pred  	%p23, %p57, %p58;
	and.b32  	%r247, %r240, 30;
	mul.wide.u16 	%r248, %rs81, -15360;
	mul.wide.u16 	%r249, %rs83, 224;
	or.b32  	%r250, %r247, %r248;
	add.s32 	%r23, %r250, %r249;
	add.s32 	%r251, %r48, 23;
	shr.u32 	%r252, %r251, 5;
	add.s32 	%r253, %r252, %r44;
	cvt.u16.u32 	%rs84, %r253;
	mul.hi.u16 	%rs85, %rs84, -21845;
	shr.u16 	%rs86, %rs85, 2;
	mul.lo.s16 	%rs87, %rs86, 6;
	sub.s16 	%rs88, %rs84, %rs87;
	cvt.u32.u16 	%r254, %rs88;
	or.b32  	%r255, %r42, %r254;
	setp.ne.s32 	%p59, %r255, 0;
	add.s32 	%r256, %r42, %r254;
	setp.lt.u32 	%p60, %r256, 225;
	and.pred  	%p24, %p59, %p60;
	and.b32  	%r258, %r251, 31;
	mul.wide.u16 	%r259, %rs86, -15360;
	mul.wide.u16 	%r260, %rs88, 224;
	or.b32  	%r261, %r258, %r259;
	add.s32 	%r24, %r261, %r260;
	mov.b32 	%r528, 0;
	mov.f32 	%f470, 0f00000000;
	not.pred 	%p61, %p1;
	not.pred 	%p86, %p9;
	not.pred 	%p91, %p10;
	not.pred 	%p94, %p11;
	not.pred 	%p97, %p12;
	not.pred 	%p100, %p13;
	not.pred 	%p103, %p14;
	not.pred 	%p106, %p15;
	not.pred 	%p109, %p16;
	not.pred 	%p111, %p17;
	not.pred 	%p116, %p18;
	not.pred 	%p119, %p19;
	not.pred 	%p122, %p20;
	not.pred 	%p125, %p21;
	not.pred 	%p128, %p22;
	not.pred 	%p131, %p23;
	not.pred 	%p134, %p24;
	mov.f32 	%f471, %f470;
	mov.f32 	%f472, %f470;
	mov.f32 	%f473, %f470;
	mov.f32 	%f474, %f470;
	mov.f32 	%f475, %f470;
	mov.f32 	%f476, %f470;
	mov.f32 	%f477, %f470;
	mov.f32 	%f478, %f470;
	mov.f32 	%f479, %f470;
	mov.f32 	%f480, %f470;
	mov.f32 	%f481, %f470;
	mov.f32 	%f482, %f470;
	mov.f32 	%f483, %f470;
	mov.f32 	%f484, %f470;
	mov.f32 	%f485, %f470;
	mov.f32 	%f486, %f470;
	mov.f32 	%f487, %f470;
	mov.f32 	%f488, %f470;
	mov.f32 	%f489, %f470;
	mov.f32 	%f490, %f470;
	mov.f32 	%f491, %f470;
	mov.f32 	%f492, %f470;
	mov.f32 	%f493, %f470;
	mov.f32 	%f494, %f470;
	mov.f32 	%f495, %f470;
	mov.f32 	%f496, %f470;
	mov.f32 	%f497, %f470;
	mov.f32 	%f498, %f470;
	mov.f32 	%f499, %f470;
	mov.f32 	%f500, %f470;
	mov.f32 	%f501, %f470;
$L__BB0_1:
	mov.b32 	%r529, 0;
$L__BB0_2:
	ld.param.u64 	%rd59, [default_function_kernel0_param_0];
	cvta.to.global.u64 	%rd1, %rd59;
	mov.u32 	%r263, %tid.y;
	mov.u32 	%r264, %tid.x;
	mul.lo.s32 	%r265, %r264, 24;
	shl.b32 	%r266, %r263, 4;
	sub.s32 	%r267, %r265, %r266;
	and.b32  	%r27, %r267, 24;
	bar.sync 	0;
	mov.u32 	%r268, %ctaid.x;
	shl.b32 	%r269, %r268, 5;
	add.s32 	%r28, %r529, %r269;
	mov.u32 	%r270, %ctaid.y;
	mad.lo.s32 	%r271, %r270, 896, %r269;
	mad.lo.s32 	%r272, %r528, 802816, %r271;
	add.s32 	%r273, %r272, %r529;
	add.s32 	%r29, %r273, -225;
	mov.f32 	%f414, 0f00000000;
	@%p61 bra 	$L__BB0_5;
	or.b32  	%r275, %r27, %r28;
	setp.eq.s32 	%p62, %r275, 0;
	sub.s32 	%r276, 225, %r27;
	setp.ge.u32 	%p63, %r28, %r276;
	or.pred  	%p64, %p62, %p63;
	@%p64 bra 	$L__BB0_5;
	add.s32 	%r277, %r29, %r1;
	mul.wide.s32 	%rd5, %r277, 4;
	add.s64 	%rd6, %rd1, %rd5;
	ld.global.nc.f32 	%f414, [%rd6];
$L__BB0_5:
	mov.u32 	%r278, %tid.y;
	mov.u32 	%r279, %tid.x;
	mul.lo.s32 	%r280, %r279, 24;
	mad.lo.s32 	%r281, %r278, 48, %r280;
	mov.u32 	%r283, %tid.z;
	mad.lo.s32 	%r284, %r283, 96, %r281;
	shl.b32 	%r285, %r284, 2;
	mov.u32 	%r286, _ZZ24default_function_kernel0E15pad_temp_shared;
	add.s32 	%r30, %r286, %r285;
	st.shared.f32 	[%r30], %f414;
	add.s32 	%r287, %r281, 1;
	and.b32  	%r288, %r287, 25;
	sub.s32 	%r289, 225, %r288;
	setp.ge.u32 	%p65, %r28, %r289;
	not.pred 	%p66, %p2;
	mov.f32 	%f415, 0f00000000;
	or.pred  	%p67, %p66, %p65;
	@%p67 bra 	$L__BB0_7;
	add.s32 	%r290, %r29, %r2;
	mul.wide.s32 	%rd7, %r290, 4;
	add.s64 	%rd8, %rd1, %rd7;
	ld.global.nc.f32 	%f415, [%rd8];
$L__BB0_7:
	st.shared.f32 	[%r30+4], %f415;
	mov.u32 	%r291, %tid.y;
	mov.u32 	%r292, %tid.x;
	mul.lo.s32 	%r293, %r292, 24;
	mad.lo.s32 	%r294, %r291, 48, %r293;
	add.s32 	%r296, %r294, 2;
	and.b32  	%r297, %r296, 26;
	sub.s32 	%r298, 225, %r297;
	setp.ge.u32 	%p68, %r28, %r298;
	mov.f32 	%f416, 0f00000000;
	or.pred  	%p70, %p66, %p68;
	@%p70 bra 	$L__BB0_9;
	add.s32 	%r299, %r29, %r3;
	mul.wide.s32 	%rd9, %r299, 4;
	add.s64 	%rd10, %rd1, %rd9;
	ld.global.nc.f32 	%f416, [%rd10];
$L__BB0_9:
	st.shared.f32 	[%r30+8], %f416;
	mov.u32 	%r300, %tid.y;
	mov.u32 	%r301, %tid.x;
	mul.lo.s32 	%r302, %r301, 24;
	mad.lo.s32 	%r303, %r300, 48, %r302;
	add.s32 	%r305, %r303, 3;
	and.b32  	%r306, %r305, 27;
	sub.s32 	%r307, 225, %r306;
	setp.ge.u32 	%p71, %r28, %r307;
	mov.f32 	%f417, 0f00000000;
	or.pred  	%p73, %p66, %p71;
	@%p73 bra 	$L__BB0_11;
	add.s32 	%r308, %r29, %r4;
	mul.wide.s32 	%rd11, %r308, 4;
	add.s64 	%rd12, %rd1, %rd11;
	ld.global.nc.f32 	%f417, [%rd12];
$L__BB0_11:
	st.shared.f32 	[%r30+12], %f417;
	mov.u32 	%r309, %tid.y;
	mov.u32 	%r310, %tid.x;
	mul.lo.s32 	%r311, %r310, 24;
	mad.lo.s32 	%r312, %r309, 48, %r311;
	add.s32 	%r314, %r312, 4;
	and.b32  	%r315, %r314, 28;
	sub.s32 	%r316, 225, %r315;
	setp.ge.u32 	%p74, %r28, %r316;
	mov.f32 	%f418, 0f00000000;
	or.pred  	%p76, %p66, %p74;
	@%p76 bra 	$L__BB0_13;
	add.s32 	%r317, %r29, %r5;
	mul.wide.s32 	%rd13, %r317, 4;
	add.s64 	%rd14, %rd1, %rd13;
	ld.global.nc.f32 	%f418, [%rd14];
$L__BB0_13:
	st.shared.f32 	[%r30+16], %f418;
	mov.u32 	%r318, %tid.y;
	mov.u32 	%r319, %tid.x;
	mul.lo.s32 	%r320, %r319, 24;
	mad.lo.s32 	%r321, %r318, 48, %r320;
	add.s32 	%r323, %r321, 5;
	and.b32  	%r324, %r323, 29;
	sub.s32 	%r325, 225, %r324;
	setp.ge.u32 	%p77, %r28, %r325;
	mov.f32 	%f419, 0f00000000;
	or.pred  	%p79, %p66, %p77;
	@%p79 bra 	$L__BB0_15;
	add.s32 	%r326, %r29, %r6;
	mul.wide.s32 	%rd15, %r326, 4;
	add.s64 	%rd16, %rd1, %rd15;
	ld.global.nc.f32 	%f419, [%rd16];
$L__BB0_15:
	st.shared.f32 	[%r30+20], %f419;
	mov.u32 	%r327, %tid.y;
	mov.u32 	%r328, %tid.x;
	mul.lo.s32 	%r329, %r328, 24;
	mad.lo.s32 	%r330, %r327, 48, %r329;
	add.s32 	%r332, %r330, 6;
	and.b32  	%r333, %r332, 30;
	sub.s32 	%r334, 225, %r333;
	setp.ge.u32 	%p80, %r28, %r334;
	mov.f32 	%f420, 0f00000000;
	or.pred  	%p82, %p66, %p80;
	@%p82 bra 	$L__BB0_17;
	add.s32 	%r335, %r29, %r7;
	mul.wide.s32 	%rd17, %r335, 4;
	add.s64 	%rd18, %rd1, %rd17;
	ld.global.nc.f32 	%f420, [%rd18];
$L__BB0_17:
	st.shared.f32 	[%r30+24], %f420;
	mov.u32 	%r336, %tid.y;
	mov.u32 	%r337, %tid.x;
	mul.lo.s32 	%r338, %r337, 24;
	mad.lo.s32 	%r339, %r336, 48, %r338;
	add.s32 	%r341, %r339, 7;
	and.b32  	%r342, %r341, 31;
	sub.s32 	%r343, 225, %r342;
	setp.ge.u32 	%p83, %r28, %r343;
	mov.f32 	%f421, 0f00000000;
	or.pred  	%p85, %p66, %p83;
	@%p85 bra 	$L__BB0_19;
	add.s32 	%r344, %r29, %r8;
	mul.wide.s32 	%rd19, %r344, 4;
	add.s64 	%rd20, %rd1, %rd19;
	ld.global.nc.f32 	%f421, [%rd20];
$L__BB0_19:
	st.shared.f32 	[%r30+28], %f421;
	mov.f32 	%f422, 0f00000000;
	@%p86 bra 	$L__BB0_22;
	mov.u32 	%r345, %tid.y;
	mov.u32 	%r346, %tid.x;
	mul.lo.s32 	%r347, %r346, 24;
	mad.lo.s32 	%r348, %r345, 48, %r347;
	add.s32 	%r350, %r348, 8;
	and.b32  	%r351, %r350, 24;
	or.b32  	%r352, %r351, %r28;
	setp.eq.s32 	%p87, %r352, 0;
	sub.s32 	%r353, 225, %r351;
	setp.ge.u32 	%p88, %r28, %r353;
	or.pred  	%p89, %p87, %p88;
	@%p89 bra 	$L__BB0_22;
	add.s32 	%r354, %r29, %r9;
	mul.wide.s32 	%rd21, %r354, 4;
	add.s64 	%rd22, %rd1, %rd21;
	ld.global.nc.f32 	%f422, [%rd22];
$L__BB0_22:
	st.shared.f32 	[%r30+32], %f422;
	mov.u32 	%r355, %tid.y;
	mov.u32 	%r356, %tid.x;
	mul.lo.s32 	%r357, %r356, 24;
	mad.lo.s32 	%r358, %r355, 48, %r357;
	add.s32 	%r360, %r358, 9;
	and.b32  	%r361, %r360, 25;
	sub.s32 	%r362, 225, %r361;
	setp.ge.u32 	%p90, %r28, %r362;
	mov.f32 	%f423, 0f00000000;
	or.pred  	%p92, %p91, %p90;
	@%p92 bra 	$L__BB0_24;
	add.s32 	%r363, %r29, %r10;
	mul.wide.s32 	%rd23, %r363, 4;
	add.s64 	%rd24, %rd1, %rd23;
	ld.global.nc.f32 	%f423, [%rd24];
$L__BB0_24:
	st.shared.f32 	[%r30+36], %f423;
	mov.u32 	%r364, %tid.y;
	mov.u32 	%r365, %tid.x;
	mul.lo.s32 	%r366, %r365, 24;
	mad.lo.s32 	%r367, %r364, 48, %r366;
	add.s32 	%r369, %r367, 10;
	and.b32  	%r370, %r369, 26;
	sub.s32 	%r371, 225, %r370;
	setp.ge.u32 	%p93, %r28, %r371;
	mov.f32 	%f424, 0f00000000;
	or.pred  	%p95, %p94, %p93;
	@%p95 bra 	$L__BB0_26;
	add.s32 	%r372, %r29, %r11;
	mul.wide.s32 	%rd25, %r372, 4;
	add.s64 	%rd26, %rd1, %rd25;
	ld.global.nc.f32 	%f424, [%rd26];
$L__BB0_26:
	st.shared.f32 	[%r30+40], %f424;
	mov.u32 	%r373, %tid.y;
	mov.u32 	%r374, %tid.x;
	mul.lo.s32 	%r375, %r374, 24;
	mad.lo.s32 	%r376, %r373, 48, %r375;
	add.s32 	%r378, %r376, 11;
	and.b32  	%r379, %r378, 27;
	sub.s32 	%r380, 225, %r379;
	setp.ge.u32 	%p96, %r28, %r380;
	mov.f32 	%f425, 0f00000000;
	or.pred  	%p98, %p97, %p96;
	@%p98 bra 	$L__BB0_28;
	add.s32 	%r381, %r29, %r12;
	mul.wide.s32 	%rd27, %r381, 4;
	add.s64 	%rd28, %rd1, %rd27;
	ld.global.nc.f32 	%f425, [%rd28];
$L__BB0_28:
	st.shared.f32 	[%r30+44], %f425;
	mov.u32 	%r382, %tid.y;
	mov.u32 	%r383, %tid.x;
	mul.lo.s32 	%r384, %r383, 24;
	mad.lo.s32 	%r385, %r382, 48, %r384;
	add.s32 	%r387, %r385, 12;
	and.b32  	%r388, %r387, 28;
	sub.s32 	%r389, 225, %r388;
	setp.ge.u32 	%p99, %r28, %r389;
	mov.f32 	%f426, 0f00000000;
	or.pred  	%p101, %p100, %p99;
	@%p101 bra 	$L__BB0_30;
	add.s32 	%r390, %r29, %r13;
	mul.wide.s32 	%rd29, %r390, 4;
	add.s64 	%rd30, %rd1, %rd29;
	ld.global.nc.f32 	%f426, [%rd30];
$L__BB0_30:
	st.shared.f32 	[%r30+48], %f426;
	mov.u32 	%r391, %tid.y;
	mov.u32 	%r392, %tid.x;
	mul.lo.s32 	%r393, %r392, 24;
	mad.lo.s32 	%r394, %r391, 48, %r393;
	add.s32 	%r396, %r394, 13;
	and.b32  	%r397, %r396, 29;
	sub.s32 	%r398, 225, %r397;
	setp.ge.u32 	%p102, %r28, %r398;
	mov.f32 	%f427, 0f00000000;
	or.pred  	%p104, %p103, %p102;
	@%p104 bra 	$L__BB0_32;
	add.s32 	%r399, %r29, %r14;
	mul.wide.s32 	%rd31, %r399, 4;
	add.s64 	%rd32, %rd1, %rd31;
	ld.global.nc.f32 	%f427, [%rd32];
$L__BB0_32:
	st.shared.f32 	[%r30+52], %f427;
	mov.u32 	%r400, %tid.y;
	mov.u32 	%r401, %tid.x;
	mul.lo.s32 	%r402, %r401, 24;
	mad.lo.s32 	%r403, %r400, 48, %r402;
	add.s32 	%r405, %r403, 14;
	and.b32  	%r406, %r405, 30;
	sub.s32 	%r407, 225, %r406;
	setp.ge.u32 	%p105, %r28, %r407;
	mov.f32 	%f428, 0f00000000;
	or.pred  	%p107, %p106, %p105;
	@%p107 bra 	$L__BB0_34;
	add.s32 	%r408, %r29, %r15;
	mul.wide.s32 	%rd33, %r408, 4;
	add.s64 	%rd34, %rd1, %rd33;
	ld.global.nc.f32 	%f428, [%rd34];
$L__BB0_34:
	st.shared.f32 	[%r30+56], %f428;
	mov.u32 	%r409, %tid.y;
	mov.u32 	%r410, %tid.x;
	mul.lo.s32 	%r411, %r410, 24;
	mad.lo.s32 	%r412, %r409, 48, %r411;
	add.s32 	%r414, %r412, 15;
	and.b32  	%r415, %r414, 31;
	sub.s32 	%r416, 225, %r415;
	setp.ge.u32 	%p108, %r28, %r416;
	mov.f32 	%f429, 0f00000000;
	or.pred  	%p110, %p109, %p108;
	@%p110 bra 	$L__BB0_36;
	add.s32 	%r417, %r29, %r16;
	mul.wide.s32 	%rd35, %r417, 4;
	add.s64 	%rd36, %rd1, %rd35;
	ld.global.nc.f32 	%f429, [%rd36];
$L__BB0_36:
	st.shared.f32 	[%r30+60], %f429;
	mov.f32 	%f430, 0f00000000;
	@%p111 bra 	$L__BB0_39;
	xor.b32  	%r419, %r27, 16;
	or.b32  	%r420, %r419, %r28;
	setp.eq.s32 	%p112, %r420, 0;
	sub.s32 	%r421, 225, %r419;
	setp.ge.u32 	%p113, %r28, %r421;
	or.pred  	%p114, %p112, %p113;
	@%p114 bra 	$L__BB0_39;
	add.s32 	%r422, %r29, %r17;
	mul.wide.s32 	%rd37, %r422, 4;
	add.s64 	%rd38, %rd1, %rd37;
	ld.global.nc.f32 	%f430, [%rd38];
$L__BB0_39:
	st.shared.f32 	[%r30+64], %f430;
	mov.u32 	%r423, %tid.y;
	mov.u32 	%r424, %tid.x;
	mul.lo.s32 	%r425, %r424, 24;
	mad.lo.s32 	%r426, %r423, 48, %r425;
	add.s32 	%r428, %r426, 17;
	and.b32  	%r429, %r428, 25;
	sub.s32 	%r430, 225, %r429;
	setp.ge.u32 	%p115, %r28, %r430;
	mov.f32 	%f431, 0f00000000;
	or.pred  	%p117, %p116, %p115;
	@%p117 bra 	$L__BB0_41;
	add.s32 	%r431, %r29, %r18;
	mul.wide.s32 	%rd39, %r431, 4;
	add.s64 	%rd40, %rd1, %rd39;
	ld.global.nc.f32 	%f431, [%rd40];
$L__BB0_41:
	st.shared.f32 	[%r30+68], %f431;
	mov.u32 	%r432, %tid.y;
	mov.u32 	%r433, %tid.x;
	mul.lo.s32 	%r434, %r433, 24;
	mad.lo.s32 	%r435, %r432, 48, %r434;
	add.s32 	%r437, %r435, 18;
	and.b32  	%r438, %r437, 26;
	sub.s32 	%r439, 225, %r438;
	setp.ge.u32 	%p118, %r28, %r439;
	mov.f32 	%f432, 0f00000000;
	or.pred  	%p120, %p119, %p118;
	@%p120 bra 	$L__BB0_43;
	add.s32 	%r440, %r29, %r19;
	mul.wide.s32 	%rd41, %r440, 4;
	add.s64 	%rd42, %rd1, %rd41;
	ld.global.nc.f32 	%f432, [%rd42];
$L__BB0_43:
	st.shared.f32 	[%r30+72], %f432;
	mov.u32 	%r441, %tid.y;
	mov.u32 	%r442, %tid.x;
	mul.lo.s32 	%r443, %r442, 24;
	mad.lo.s32 	%r444, %r441, 48, %r443;
	add.s32 	%r446, %r444, 19;
	and.b32  	%r447, %r446, 27;
	sub.s32 	%r448, 225, %r447;
	setp.ge.u32 	%p121, %r28, %r448;
	mov.f32 	%f433, 0f00000000;
	or.pred  	%p123, %p122, %p121;
	@%p123 bra 	$L__BB0_45;
	add.s32 	%r449, %r29, %r20;
	mul.wide.s32 	%rd43, %r449, 4;
	add.s64 	%rd44, %rd1, %rd43;
	ld.global.nc.f32 	%f433, [%rd44];
$L__BB0_45:
	st.shared.f32 	[%r30+76], %f433;
	mov.u32 	%r450, %tid.y;
	mov.u32 	%r451, %tid.x;
	mul.lo.s32 	%r452, %r451, 24;
	mad.lo.s32 	%r453, %r450, 48, %r452;
	add.s32 	%r455, %r453, 20;
	and.b32  	%r456, %r455, 28;
	sub.s32 	%r457, 225, %r456;
	setp.ge.u32 	%p124, %r28, %r457;
	mov.f32 	%f434, 0f00000000;
	or.pred  	%p126, %p125, %p124;
	@%p126 bra 	$L__BB0_47;
	add.s32 	%r458, %r29, %r21;
	mul.wide.s32 	%rd45, %r458, 4;
	add.s64 	%rd46, %rd1, %rd45;
	ld.global.nc.f32 	%f434, [%rd46];
$L__BB0_47:
	st.shared.f32 	[%r30+80], %f434;
	mov.u32 	%r459, %tid.y;
	mov.u32 	%r460, %tid.x;
	mul.lo.s32 	%r461, %r460, 24;
	mad.lo.s32 	%r462, %r459, 48, %r461;
	add.s32 	%r464, %r462, 21;
	and.b32  	%r465, %r464, 29;
	sub.s32 	%r466, 225, %r465;
	setp.ge.u32 	%p127, %r28, %r466;
	mov.f32 	%f435, 0f00000000;
	or.pred  	%p129, %p128, %p127;
	@%p129 bra 	$L__BB0_49;
	add.s32 	%r467, %r29, %r22;
	mul.wide.s32 	%rd47, %r467, 4;
	add.s64 	%rd48, %rd1, %rd47;
	ld.global.nc.f32 	%f435, [%rd48];
$L__BB0_49:
	st.shared.f32 	[%r30+84], %f435;
	mov.u32 	%r468, %tid.y;
	mov.u32 	%r469, %tid.x;
	mul.lo.s32 	%r470, %r469, 24;
	mad.lo.s32 	%r471, %r468, 48, %r470;
	add.s32 	%r473, %r471, 22;
	and.b32  	%r474, %r473, 30;
	sub.s32 	%r475, 225, %r474;
	setp.ge.u32 	%p130, %r28, %r475;
	mov.f32 	%f436, 0f00000000;
	or.pred  	%p132, %p131, %p130;
	@%p132 bra 	$L__BB0_51;
	add.s32 	%r476, %r29, %r23;
	mul.wide.s32 	%rd49, %r476, 4;
	add.s64 	%rd50, %rd1, %rd49;
	ld.global.nc.f32 	%f436, [%rd50];
$L__BB0_51:
	st.shared.f32 	[%r30+88], %f436;
	mov.u32 	%r477, %tid.y;
	mov.u32 	%r478, %tid.x;
	mul.lo.s32 	%r479, %r478, 24;
	mad.lo.s32 	%r480, %r477, 48, %r479;
	add.s32 	%r482, %r480, 23;
	and.b32  	%r483, %r482, 31;
	sub.s32 	%r484, 225, %r483;
	setp.ge.u32 	%p133, %r28, %r484;
	mov.f32 	%f437, 0f00000000;
	or.pred  	%p135, %p134, %p133;
	@%p135 bra 	$L__BB0_53;
	add.s32 	%r485, %r29, %r24;
	mul.wide.s32 	%rd51, %r485, 4;
	add.s64 	%rd52, %rd1, %rd51;
	ld.global.nc.f32 	%f437, [%rd52];
$L__BB0_53:
	ld.param.u64 	%rd60, [default_function_kernel0_param_1];
	st.shared.f32 	[%r30+92], %f437;
	mov.u32 	%r487, %tid.y;
	mov.u32 	%r488, %tid.z;
	mul.lo.s32 	%r489, %r488, 576;
	mad.lo.s32 	%r490, %r487, 72, %r489;
	mov.u32 	%r491, %tid.x;
	mad.lo.s32 	%r492, %r491, 36, %r490;
	mad.lo.s32 	%r493, %r528, 144, %r492;
	add.s32 	%r494, %r493, %r529;
	cvta.to.global.u64 	%rd53, %rd60;
	mul.wide.u32 	%rd54, %r494, 4;
	add.s64 	%rd55, %rd53, %rd54;
	ld.global.nc.f32 	%f237, [%rd55];
	mul.lo.s32 	%r495, %r487, 24;
	mad.lo.s32 	%r496, %r488, 48, %r495;
	mad.lo.s32 	%r497, %r491, 12, %r496;
	shl.b32 	%r498, %r497, 2;
	mov.u32 	%r499, _ZZ24default_function_kernel0E13kernel_shared;
	add.s32 	%r500, %r499, %r498;
	st.shared.f32 	[%r500], %f237;
	ld.global.nc.f32 	%f238, [%rd55+12];
	st.shared.f32 	[%r500+4], %f238;
	ld.global.nc.f32 	%f239, [%rd55+24];
	st.shared.f32 	[%r500+8], %f239;
	ld.global.nc.f32 	%f240, [%rd55+36];
	st.shared.f32 	[%r500+12], %f240;
	ld.global.nc.f32 	%f241, [%rd55+48];
	st.shared.f32 	[%r500+16], %f241;
	ld.global.nc.f32 	%f242, [%rd55+60];
	st.shared.f32 	[%r500+20], %f242;
	ld.global.nc.f32 	%f243, [%rd55+72];
	st.shared.f32 	[%r500+24], %f243;
	ld.global.nc.f32 	%f244, [%rd55+84];
	st.shared.f32 	[%r500+28], %f244;
	ld.global.nc.f32 	%f245, [%rd55+96];
	st.shared.f32 	[%r500+32], %f245;
	ld.global.nc.f32 	%f246, [%rd55+108];
	st.shared.f32 	[%r500+36], %f246;
	ld.global.nc.f32 	%f247, [%rd55+120];
	st.shared.f32 	[%r500+40], %f247;
	ld.global.nc.f32 	%f248, [%rd55+132];
	st.shared.f32 	[%r500+44], %f248;
	bar.sync 	0;
	mov.b32 	%r530, 0;
$L__BB0_54:
	mov.u32 	%r502, %tid.x;
	shl.b32 	%r503, %r502, 3;
	mov.u32 	%r504, %tid.y;
	shl.b32 	%r505, %r504, 6;
	add.s32 	%r506, %r503, %r505;
	mad.lo.s32 	%r507, %r530, 384, %r506;
	shl.b32 	%r508, %r507, 2;
	mov.u32 	%r509, _ZZ24default_function_kernel0E15pad_temp_shared;
	add.s32 	%r510, %r509, %r508;
	add.s32 	%r531, %r510, 988;
	mov.b32 	%r532, 12;
$L__BB0_55:
	ld.shared.f32 	%f249, [%r531+-988];
	ld.shared.f32 	%f250, [%r531+-924];
	ld.shared.f32 	%f251, [%r531+-984];
	ld.shared.f32 	%f252, [%r531+-920];
	ld.shared.f32 	%f253, [%r531+-980];
	ld.shared.f32 	%f254, [%r531+-916];
	ld.shared.f32 	%f255, [%r531+-976];
	ld.shared.f32 	%f256, [%r531+-912];
	ld.shared.f32 	%f257, [%r531+-972];
	ld.shared.f32 	%f258, [%r531+-908];
	ld.shared.f32 	%f259, [%r531+-968];
	ld.shared.f32 	%f260, [%r531+-904];
	ld.shared.f32 	%f261, [%r531+-964];
	ld.shared.f32 	%f262, [%r531+-900];
	ld.shared.f32 	%f263, [%r531+-960];
	ld.shared.f32 	%f264, [%r531+-896];
	ld.shared.f32 	%f265, [%r531+-860];
	ld.shared.f32 	%f266, [%r531+-796];
	ld.shared.f32 	%f267, [%r531+-856];
	ld.shared.f32 	%f268, [%r531+-792];
	ld.shared.f32 	%f269, [%r531+-852];
	ld.shared.f32 	%f270, [%r531+-788];
	ld.shared.f32 	%f271, [%r531+-848];
	ld.shared.f32 	%f272, [%r531+-784];
	ld.shared.f32 	%f273, [%r531+-844];
	ld.shared.f32 	%f274, [%r531+-780];
	ld.shared.f32 	%f275, [%r531+-840];
	ld.shared.f32 	%f276, [%r531+-776];
	ld.shared.f32 	%f277, [%r531+-836];
	ld.shared.f32 	%f278, [%r531+-772];
	ld.shared.f32 	%f279, [%r531+-832];
	ld.shared.f32 	%f280, [%r531+-768];
	ld.shared.f32 	%f281, [%r531+-220];
	ld.shared.f32 	%f282, [%r531+-156];
	ld.shared.f32 	%f283, [%r531+-216];
	ld.shared.f32 	%f284, [%r531+-152];
	ld.shared.f32 	%f285, [%r531+-212];
	ld.shared.f32 	%f286, [%r531+-148];
	ld.shared.f32 	%f287, [%r531+-208];
	ld.shared.f32 	%f288, [%r531+-144];
	ld.shared.f32 	%f289, [%r531+-204];
	ld.shared.f32 	%f290, [%r531+-140];
	ld.shared.f32 	%f291, [%r531+-200];
	ld.shared.f32 	%f292, [%r531+-136];
	ld.shared.f32 	%f293, [%r531+-196];
	ld.shared.f32 	%f294, [%r531+-132];
	ld.shared.f32 	%f295, [%r531+-192];
	ld.shared.f32 	%f296, [%r531+-128];
	ld.shared.f32 	%f297, [%r531+-92];
	ld.shared.f32 	%f298, [%r531+-28];
	ld.shared.f32 	%f299, [%r531+-88];
	ld.shared.f32 	%f300, [%r531+-24];
	ld.shared.f32 	%f301, [%r531+-84];
	ld.shared.f32 	%f302, [%r531+-20];
	ld.shared.f32 	%f303, [%r531+-80];
	ld.shared.f32 	%f304, [%r531+-16];
	ld.shared.f32 	%f305, [%r531+-76];
	ld.shared.f32 	%f306, [%r531+-12];
	ld.shared.f32 	%f307, [%r531+-72];
	ld.shared.f32 	%f308, [%r531+-8];
	ld.shared.f32 	%f309, [%r531+-68];
	ld.shared.f32 	%f310, [%r531+-4];
	ld.shared.f32 	%f311, [%r531+-64];
	ld.shared.f32 	%f312, [%r531];
	mov.u32 	%r511, %tid.z;
	mov.u32 	%r512, _ZZ24default_function_kernel0E13kernel_shared;
	mad.lo.s32 	%r513, %r511, 192, %r512;
	mad.lo.s32 	%r514, %r530, 24, %r513;
	add.s32 	%r515, %r514, %r532;
	ld.shared.f32 	%f313, [%r515+-12];
	ld.shared.f32 	%f314, [%r515];
	fma.rn.f32 	%f315, %f249, %f313, %f470;
	fma.rn.f32 	%f316, %f250, %f313, %f486;
	fma.rn.f32 	%f317, %f251, %f313, %f471;
	fma.rn.f32 	%f318, %f252, %f313, %f487;
	fma.rn.f32 	%f319, %f253, %f313, %f472;
	fma.rn.f32 	%f320, %f254, %f313, %f488;
	fma.rn.f32 	%f321, %f255, %f313, %f473;
	fma.rn.f32 	%f322, %f256, %f313, %f489;
	fma.rn.f32 	%f323, %f257, %f313, %f474;
	fma.rn.f32 	%f324, %f258, %f313, %f490;
	fma.rn.f32 	%f325, %f259, %f313, %f475;
	fma.rn.f32 	%f326, %f260, %f313, %f491;
	fma.rn.f32 	%f327, %f261, %f313, %f476;
	fma.rn.f32 	%f328, %f262, %f313, %f492;
	fma.rn.f32 	%f329, %f263, %f313, %f477;
	fma.rn.f32 	%f330, %f264, %f313, %f493;
	fma.rn.f32 	%f331, %f265, %f313, %f478;
	fma.rn.f32 	%f332, %f266, %f313, %f494;
	fma.rn.f32 	%f333, %f267, %f313, %f479;
	fma.rn.f32 	%f334, %f268, %f313, %f495;
	fma.rn.f32 	%f335, %f269, %f313, %f480;
	fma.rn.f32 	%f336, %f270, %f313, %f496;
	fma.rn.f32 	%f337, %f271, %f313, %f481;
	fma.rn.f32 	%f338, %f272, %f313, %f497;
	fma.rn.f32 	%f339, %f273, %f313, %f482;
	fma.rn.f32 	%f340, %f274, %f313, %f498;
	fma.rn.f32 	%f341, %f275, %f313, %f483;
	fma.rn.f32 	%f342, %f276, %f313, %f499;
	fma.rn.f32 	%f343, %f277, %f313, %f484;
	fma.rn.f32 	%f344, %f278, %f313, %f500;
	fma.rn.f32 	%f345, %f279, %f313, %f485;
	fma.rn.f32 	%f346, %f280, %f313, %f501;
	fma.rn.f32 	%f470, %f281, %f314, %f315;
	fma.rn.f32 	%f486, %f282, %f314, %f316;
	fma.rn.f32 	%f471, %f283, %f314, %f317;
	fma.rn.f32 	%f487, %f284, %f314, %f318;
	fma.rn.f32 	%f472, %f285, %f314, %f319;
	fma.rn.f32 	%f488, %f286, %f314, %f320;
	fma.rn.f32 	%f473, %f287, %f314, %f321;
	fma.rn.f32 	%f489, %f288, %f314, %f322;
	fma.rn.f32 	%f474, %f289, %f314, %f323;
	fma.rn.f32 	%f490, %f290, %f314, %f324;
	fma.rn.f32 	%f475, %f291, %f314, %f325;
	fma.rn.f32 	%f491, %f292, %f314, %f326;
	fma.rn.f32 	%f476, %f293, %f314, %f327;
	fma.rn.f32 	%f492, %f294, %f314, %f328;
	fma.rn.f32 	%f477, %f295, %f314, %f329;
	fma.rn.f32 	%f493, %f296, %f314, %f330;
	fma.rn.f32 	%f478, %f297, %f314, %f331;
	fma.rn.f32 	%f494, %f298, %f314, %f332;
	fma.rn.f32 	%f479, %f299, %f314, %f333;
	fma.rn.f32 	%f495, %f300, %f314, %f334;
	fma.rn.f32 	%f480, %f301, %f314, %f335;
	fma.rn.f32 	%f496, %f302, %f314, %f336;
	fma.rn.f32 	%f481, %f303, %f314, %f337;
	fma.rn.f32 	%f497, %f304, %f314, %f338;
	fma.rn.f32 	%f482, %f305, %f314, %f339;
	fma.rn.f32 	%f498, %f306, %f314, %f340;
	fma.rn.f32 	%f483, %f307, %f314, %f341;
	fma.rn.f32 	%f499, %f308, %f314, %f342;
	fma.rn.f32 	%f484, %f309, %f314, %f343;
	fma.rn.f32 	%f500, %f310, %f314, %f344;
	fma.rn.f32 	%f485, %f311, %f314, %f345;
	fma.rn.f32 	%f501, %f312, %f314, %f346;
	add.s32 	%r532, %r532, 4;
	add.s32 	%r531, %r531, 128;
	setp.ne.s32 	%p136, %r532, 24;
	@%p136 bra 	$L__BB0_55;
	add.s32 	%r530, %r530, 1;
	setp.ne.s32 	%p137, %r530, 8;
	@%p137 bra 	$L__BB0_54;
	add.s32 	%r529, %r529, 1;
	setp.ne.s32 	%p138, %r529, 3;
	@%p138 bra 	$L__BB0_2;
	add.s32 	%r528, %r528, 1;
	setp.ne.s32 	%p139, %r528, 4;
	@%p139 bra 	$L__BB0_1;
	ld.param.u64 	%rd61, [default_function_kernel0_param_2];
	cvta.to.global.u64 	%rd56, %rd61;
	mov.u32 	%r516, %tid.z;
	mov.u32 	%r517, %ctaid.y;
	mul.lo.s32 	%r518, %r517, 896;
	mad.lo.s32 	%r519, %r516, 50176, %r518;
	mov.u32 	%r520, %tid.y;
	mad.lo.s32 	%r521, %r520, 448, %r519;
	mov.u32 	%r522, %ctaid.x;
	shl.b32 	%r523, %r522, 5;
	add.s32 	%r524, %r521, %r523;
	mov.u32 	%r525, %tid.x;
	shl.b32 	%r526, %r525, 3;
	add.s32 	%r527, %r524, %r526;
	mul.wide.u32 	%rd57, %r527, 4;
	add.s64 	%rd58, %rd56, %rd57;
	st.global.f32 	[%rd58], %f470;
	st.global.f32 	[%rd58+64], %f486;
	st.global.f32 	[%rd58+4], %f471;
	st.global.f32 	[%rd58+68], %f487;
	st.global.f32 	[%rd58+8], %f472;
	st.global.f32 	[%rd58+72], %f488;
	st.global.f32 	[%rd58+12], %f473;
	st.global.f32 	[%rd58+76], %f489;
	st.global.f32 	[%rd58+16], %f474;
	st.global.f32 	[%rd58+80], %f490;
	st.global.f32 	[%rd58+20], %f475;
	st.global.f32 	[%rd58+84], %f491;
	st.global.f32 	[%rd58+24], %f476;
	st.global.f32 	[%rd58+88], %f492;
	st.global.f32 	[%rd58+28], %f477;
	st.global.f32 	[%rd58+92], %f493;
	st.global.f32 	[%rd58+896], %f478;
	st.global.f32 	[%rd58+960], %f494;
	st.global.f32 	[%rd58+900], %f479;
	st.global.f32 	[%rd58+964], %f495;
	st.global.f32 	[%rd58+904], %f480;
	st.global.f32 	[%rd58+968], %f496;
	st.global.f32 	[%rd58+908], %f481;
	st.global.f32 	[%rd58+972], %f497;
	st.global.f32 	[%rd58+912], %f482;
	st.global.f32 	[%rd58+976], %f498;
	st.global.f32 	[%rd58+916], %f483;
	st.global.f32 	[%rd58+980], %f499;
	st.global.f32 	[%rd58+920], %f484;
	st.global.f32 	[%rd58+984], %f500;
	st.global.f32 	[%rd58+924], %f485;
	st.global.f32 	[%rd58+988], %f501;
	ret;

}


// ===== COMPILED SASS (sm_100) =====

	.target	sm_100

	.elftype	@"ET_EXEC"


//--------------------- .note.nv.tkinfo           --------------------------
	.section	.note.nv.tkinfo,"",@"SHT_NOTE"
	.sectionflags	@"SHF_NOTE_NV_TKINFO"
	.tkinfo
        /*0018*/ 	.word	0x00000002
        /*0030*/ 	.string	""
        /*0030*/ 	.string	"ptxas"
        /*0030*/ 	.string	"Cuda compilation tools, release 13.0, V13.0.88"
        /*0030*/ 	.string	"Build cuda_13.0.r13.0/compiler.36424714_0"
        /*0030*/ 	.string	"-arch sm_100 -m 64 "



//--------------------- .note.nv.cuinfo           --------------------------
	.section	.note.nv.cuinfo,"",@"SHT_NOTE"
	.sectionflags	@"SHF_NOTE_NV_CUINFO"
        /*0018*/ 	.short	0x0002
        /*001a*/ 	.short	0x0064
        /*001c*/ 	.short	0x0082
	.zero		2


//--------------------- .nv.info                  --------------------------
	.section	.nv.info,"",@"SHT_CUDA_INFO"
	.align	4


	//----- nvinfo : EIATTR_REGCOUNT
	.align		4
        /*0000*/ 	.byte	0x04, 0x2f
        /*0002*/ 	.short	(.L_1 - .L_0)
	.align		4
.L_0:
        /*0004*/ 	.word	index@(default_function_kernel0)
        /*0008*/ 	.word	0x00000050


	//----- nvinfo : EIATTR_FRAME_SIZE
	.align		4
.L_1:
        /*000c*/ 	.byte	0x04, 0x11
        /*000e*/ 	.short	(.L_3 - .L_2)
	.align		4
.L_2:
        /*0010*/ 	.word	index@(default_function_kernel0)
        /*0014*/ 	.word	0x00000000


	//----- nvinfo : EIATTR_MIN_STACK_SIZE
	.align		4
.L_3:
        /*0018*/ 	.byte	0x04, 0x12
        /*001a*/ 	.short	(.L_5 - .L_4)
	.align		4
.L_4:
        /*001c*/ 	.word	index@(default_function_kernel0)
        /*0020*/ 	.word	0x00000000
.L_5:


//--------------------- .nv.compat                --------------------------
	.section	.nv.compat,"",@"SHT_CUDA_COMPAT_INFO"
	.align	4
        /*0000*/ 	.byte	0x02, 0x09, 0x00, 0x00, 0x02, 0x02, 0x01, 0x00, 0x02, 0x05, 0x05, 0x00, 0x03, 0x07, 0x01, 0x01
        /*0010*/ 	.byte	0x02, 0x03, 0x00, 0x00, 0x02, 0x06, 0x01, 0x00, 0x04, 0x0b, 0x08, 0x00, 0x09, 0x00, 0x00, 0x00
        /*0020*/ 	.byte	0x00, 0x00, 0x00, 0x00


//--------------------- .nv.info.default_function_kernel0 --------------------------
	.section	.nv.info.default_function_kernel0,"",@"SHT_CUDA_INFO"
	.sectionflags	@""
	.align	4


	//----- nvinfo : EIATTR_CUDA_API_VERSION
	.align		4
        /*0000*/ 	.byte	0x04, 0x37
        /*0002*/ 	.short	(.L_7 - .L_6)
.L_6:
        /*0004*/ 	.word	0x00000082


	//----- nvinfo : EIATTR_KPARAM_INFO
	.align		4
.L_7:
        /*0008*/ 	.byte	0x04, 0x17
        /*000a*/ 	.short	(.L_9 - .L_8)
.L_8:
        /*000c*/ 	.word	0x00000000
        /*0010*/ 	.short	0x0002
        /*0012*/ 	.short	0x0010
        /*0014*/ 	.byte	0x00, 0xf5, 0x21, 0x00


	//----- nvinfo : EIATTR_KPARAM_INFO
	.align		4
.L_9:
        /*0018*/ 	.byte	0x04, 0x17
        /*001a*/ 	.short	(.L_11 - .L_10)
.L_10:
        /*001c*/ 	.word	0x00000000
        /*0020*/ 	.short	0x0001
        /*0022*/ 	.short	0x0008
        /*0024*/ 	.byte	0x00, 0xf5, 0x21, 0x00


	//----- nvinfo : EIATTR_KPARAM_INFO
	.align		4
.L_11:
        /*0028*/ 	.byte	0x04, 0x17
        /*002a*/ 	.short	(.L_13 - .L_12)
.L_12:
        /*002c*/ 	.word	0x00000000
        /*0030*/ 	.short	0x0000
        /*0032*/ 	.short	0x0000
        /*0034*/ 	.byte	0x00, 0xf5, 0x21, 0x00


	//----- nvinfo : EIATTR_SPARSE_MMA_MASK
	.align		4
.L_13:
        /*0038*/ 	.byte	0x03, 0x50
        /*003a*/ 	.short	0x0000


	//----- nvinfo : EIATTR_MAXREG_COUNT
	.align		4
        /*003c*/ 	.byte	0x03, 0x1b
        /*003e*/ 	.short	0x00ff


	//----- nvinfo : EIATTR_NUM_BARRIERS
	.align		4
        /*0040*/ 	.byte	0x02, 0x4c
        /*0042*/ 	.byte	0x01
	.zero		1


	//----- nvinfo : EIATTR_MERCURY_ISA_VERSION
	.align		4
        /*0044*/ 	.byte	0x03, 0x5f
        /*0046*/ 	.short	0x0101


	//----- nvinfo : EIATTR_VRC_CTA_INIT_COUNT
	.align		4
        /*0048*/ 	.byte	0x02, 0x4a
	.zero		1
	.zero		1


	//----- nvinfo : EIATTR_EXIT_INSTR_OFFSETS
	.align		4
        /*004c*/ 	.byte	0x04, 0x1c
        /*004e*/ 	.short	(.L_15 - .L_14)


	//   ....[0]....
.L_14:
        /*0050*/ 	.word	0x00004210


	//----- nvinfo : EIATTR_CRS_STACK_SIZE
	.align		4
.L_15:
        /*0054*/ 	.byte	0x04, 0x1e
        /*0056*/ 	.short	(.L_17 - .L_16)
.L_16:
        /*0058*/ 	.word	0x00000000


	//----- nvinfo : EIATTR_CBANK_PARAM_SIZE
	.align		4
.L_17:
        /*005c*/ 	.byte	0x03, 0x19
        /*005e*/ 	.short	0x0018


	//----- nvinfo : EIATTR_PARAM_CBANK
	.align		4
        /*0060*/ 	.byte	0x04, 0x0a
        /*0062*/ 	.short	(.L_19 - .L_18)
	.align		4
.L_18:
        /*0064*/ 	.word	index@(.nv.constant0.default_function_kernel0)
        /*0068*/ 	.short	0x0380
        /*006a*/ 	.short	0x0018


	//----- nvinfo : EIATTR_SW_WAR
	.align		4
.L_19:
        /*006c*/ 	.byte	0x04, 0x36
        /*006e*/ 	.short	(.L_21 - .L_20)
.L_20:
        /*0070*/ 	.word	0x00000008
.L_21:


//--------------------- .nv.callgraph             --------------------------
	.section	.nv.callgraph,"",@"SHT_CUDA_CALLGRAPH"
	.align	4
	.sectionentsize	8
	.align		4
        /*0000*/ 	.word	0x00000000
	.align		4
        /*0004*/ 	.word	0xffffffff
	.align		4
        /*0008*/ 	.word	0x00000000
	.align		4
        /*000c*/ 	.word	0xfffffffe
	.align		4
        /*0010*/ 	.word	0x00000000
	.align		4
        /*0014*/ 	.word	0xfffffffd
	.align		4
        /*0018*/ 	.word	0x00000000
	.align		4
        /*001c*/ 	.word	0xfffffffc


//--------------------- .text.default_function_kernel0 --------------------------
	.section	.text.default_function_kernel0,"ax",@progbits
	.align	128
        .global         default_function_kernel0
        .type           default_function_kernel0,@function
        .size           default_function_kernel0,(.L_x_7 - default_function_kernel0)
        .other          default_function_kernel0,@"STO_CUDA_ENTRY STV_DEFAULT"
default_function_kernel0:
.text.default_function_kernel0:
[----:B------:R-:W-:Y:S01]  /*0000*/  LDC R1, c[0x0][0x37c] ;  /* 0x0000df00ff017b82 */ /* 0x000fe20000000800 */
[----:B------:R-:W0:Y:S07]  /*0010*/  S2R R2, SR_TID.Y ;  /* 0x0000000000027919 */ /* 0x000e2e0000002200 */
[----:B------:R-:W1:Y:S01]  /*0020*/  S2UR UR4, SR_CTAID.Y ;  /* 0x00000000000479c3 */ /* 0x000e620000002600 */
[----:B------:R-:W-:Y:S01]  /*0030*/  IMAD.MOV.U32 R62, RZ, RZ, RZ ;  /* 0x000000ffff3e7224 */ /* 0x000fe200078e00ff */
[----:B------:R-:W-:Y:S01]  /*0040*/  CS2R R60, SRZ ;  /* 0x00000000003c7805 */ /* 0x000fe2000001ff00 */
[----:B------:R-:W0:Y:S01]  /*0050*/  S2R R3, SR_TID.X ;  /* 0x0000000000037919 */ /* 0x000e220000002100 */
[----:B------:R-:W-:-:S02]  /*0060*/  CS2R R58, SRZ ;  /* 0x00000000003a7805 */ /* 0x000fc4000001ff00 */
[----:B------:R-:W-:Y:S02]  /*0070*/  CS2R R56, SRZ ;  /* 0x0000000000387805 */ /* 0x000fe4000001ff00 */
[----:B------:R-:W-:Y:S01]  /*0080*/  CS2R R54, SRZ ;  /* 0x0000000000367805 */ /* 0x000fe2000001ff00 */
[----:B------:R-:W2:Y:S01]  /*0090*/  S2R R0, SR_TID.Z ;  /* 0x0000000000007919 */ /* 0x000ea20000002300 */
[----:B------:R-:W-:Y:S01]  /*00a0*/  CS2R R52, SRZ ;  /* 0x0000000000347805 */ /* 0x000fe2000001ff00 */
[----:B------:R-:W-:Y:S01]  /*00b0*/  IMAD.MOV.U32 R51, RZ, RZ, RZ ;  /* 0x000000ffff337224 */ /* 0x000fe200078e00ff */
[----:B------:R-:W3:Y:S01]  /*00c0*/  LDCU.64 UR8, c[0x0][0x358] ;  /* 0x00006b00ff0877ac */ /* 0x000ee20008000a00 */
[----:B------:R-:W-:Y:S01]  /*00d0*/  IMAD.MOV.U32 R36, RZ, RZ, RZ ;  /* 0x000000ffff247224 */ /* 0x000fe200078e00ff */
[----:B-1----:R-:W-:Y:S01]  /*00e0*/  USHF.L.U32 UR4, UR4, 0x2, URZ ;  /* 0x0000000204047899 */ /* 0x002fe200080006ff */
[----:B0-----:R-:W-:-:S04]  /*00f0*/  IMAD R2, R2, 0x2, R3 ;  /* 0x0000000202027824 */ /* 0x001fc800078e0203 */
[----:B------:R-:W-:Y:S02]  /*0100*/  IMAD R5, R2, 0x18, RZ ;  /* 0x0000001802057824 */ /* 0x000fe400078e02ff */
[----:B--2---:R-:W-:Y:S02]  /*0110*/  IMAD R0, R0, 0x3, RZ ;  /* 0x0000000300007824 */ /* 0x004fe400078e02ff */
[C---:B------:R-:W-:Y:S01]  /*0120*/  VIADD R7, R5.reuse, 0x10 ;  /* 0x0000001005077836 */ /* 0x040fe20000000000 */
[C---:B------:R-:W-:Y:S01]  /*0130*/  IADD3 R13, PT, PT, R5.reuse, 0xc, RZ ;  /* 0x0000000c050d7810 */ /* 0x040fe20007ffe0ff */
[C---:B------:R-:W-:Y:S01]  /*0140*/  VIADD R35, R5.reuse, 0x16 ;  /* 0x0000001605237836 */ /* 0x040fe20000000000 */
[CC--:B------:R-:W-:Y:S01]  /*0150*/  LEA.HI R3, R5.reuse, R0.reuse, RZ, 0x1b ;  /* 0x0000000005037211 */ /* 0x0c0fe200078fd8ff */
[----:B------:R-:W-:Y:S01]  /*0160*/  VIADD R25, R5, 0x11 ;  /* 0x0000001105197836 */ /* 0x000fe20000000000 */
[-C--:B------:R-:W-:Y:S01]  /*0170*/  LEA.HI R7, R7, R0.reuse, RZ, 0x1b ;  /* 0x0000000007077211 */ /* 0x080fe200078fd8ff */
[----:B------:R-:W-:Y:S01]  /*0180*/  VIADD R11, R5, 0xa ;  /* 0x0000000a050b7836 */ /* 0x000fe20000000000 */
[----:B------:R-:W-:Y:S01]  /*0190*/  LOP3.LUT R2, R3, 0xffff, RZ, 0xc0, !PT ;  /* 0x0000ffff03027812 */ /* 0x000fe200078ec0ff */
[----:B------:R-:W-:Y:S01]  /*01a0*/  VIADD R37, R5, 0x17 ;  /* 0x0000001705257836 */ /* 0x000fe20000000000 */
[----:B------:R-:W-:Y:S01]  /*01b0*/  LOP3.LUT R8, R7, 0xffff, RZ, 0xc0, !PT ;  /* 0x0000ffff07087812 */ /* 0x000fe200078ec0ff */
[----:B------:R-:W-:Y:S01]  /*01c0*/  VIADD R15, R5, 0xd ;  /* 0x0000000d050f7836 */ /* 0x000fe20000000000 */
[-C--:B------:R-:W-:Y:S01]  /*01d0*/  LEA.HI R24, R35, R0.reuse, RZ, 0x1b ;  /* 0x0000000023187211 */ /* 0x080fe200078fd8ff */
[----:B------:R-:W-:Y:S01]  /*01e0*/  IMAD R4, R2, 0x2aab, RZ ;  /* 0x00002aab02047824 */ /* 0x000fe200078e02ff */
[-C--:B------:R-:W-:Y:S01]  /*01f0*/  LEA.HI R12, R25, R0.reuse, RZ, 0x1b ;  /* 0x00000000190c7211 */ /* 0x080fe200078fd8ff */
[----:B------:R-:W-:Y:S01]  /*0200*/  IMAD R8, R8, 0xaaab, RZ ;  /* 0x0000aaab08087824 */ /* 0x000fe200078e02ff */
[-C--:B------:R-:W-:Y:S01]  /*0210*/  LEA.HI R20, R11, R0.reuse, RZ, 0x1b ;  /* 0x000000000b147211 */ /* 0x080fe200078fd8ff */
[----:B------:R-:W-:Y:S01]  /*0220*/  IMAD R6, R2, 0xaaab, RZ ;  /* 0x0000aaab02067824 */ /* 0x000fe200078e02ff */
[----:B------:R-:W-:Y:S01]  /*0230*/  SHF.R.U32.HI R2, RZ, 0x10, R4 ;  /* 0x00000010ff027819 */ /* 0x000fe20000011604 */
[C---:B------:R-:W-:Y:S01]  /*0240*/  VIADD R19, R5.reuse, 0x8 ;  /* 0x0000000805137836 */ /* 0x040fe20000000000 */
[----:B------:R-:W-:Y:S01]  /*0250*/  SHF.R.U32.HI R9, RZ, 0x12, R8 ;  /* 0x00000012ff097819 */ /* 0x000fe20000011608 */
[C---:B------:R-:W-:Y:S01]  /*0260*/  VIADD R23, R5.reuse, 0xf ;  /* 0x0000000f05177836 */ /* 0x040fe20000000000 */
[----:B------:R-:W-:Y:S01]  /*0270*/  PRMT R2, R2, 0x9910, RZ ;  /* 0x0000991002027816 */ /* 0x000fe200000000ff */
[----:B------:R-:W-:Y:S01]  /*0280*/  VIADD R17, R5, 0xb ;  /* 0x0000000b05117836 */ /* 0x000fe20000000000 */
[----:B------:R-:W-:Y:S01]  /*0290*/  PRMT R8, R9, 0x9910, RZ ;  /* 0x0000991009087816 */ /* 0x000fe200000000ff */
[----:B------:R-:W-:Y:S01]  /*02a0*/  VIADD R21, R5, 0xe ;  /* 0x0000000e05157836 */ /* 0x000fe20000000000 */
[----:B------:R-:W-:Y:S01]  /*02b0*/  SHF.R.U32.HI R4, RZ, 0x12, R6 ;  /* 0x00000012ff047819 */ /* 0x000fe20000011606 */
[----:B------:R-:W-:Y:S01]  /*02c0*/  IMAD R2, R2, 0x6, RZ ;  /* 0x0000000602027824 */ /* 0x000fe200078e02ff */
[-C--:B------:R-:W-:Y:S01]  /*02d0*/  LEA.HI R25, R37, R0.reuse, RZ, 0x1b ;  /* 0x0000000025197211 */ /* 0x080fe200078fd8ff */
[----:B------:R-:W-:Y:S01]  /*02e0*/  IMAD R8, R8, 0x6, RZ ;  /* 0x0000000608087824 */ /* 0x000fe200078e02ff */
[----:B------:R-:W-:Y:S01]  /*02f0*/  PRMT R6, R4, 0x9910, RZ ;  /* 0x0000991004067816 */ /* 0x000fe200000000ff */
[----:B------:R-:W-:Y:S01]  /*0300*/  IMAD.MOV R2, RZ, RZ, -R2 ;  /* 0x000000ffff027224 */ /* 0x000fe200078e0a02 */
[C---:B------:R-:W-:Y:S01]  /*0310*/  LOP3.LUT R4, R5.reuse, 0x18, RZ, 0xc0, !PT ;  /* 0x0000001805047812 */ /* 0x040fe200078ec0ff */
[----:B------:R-:W-:Y:S01]  /*0320*/  IMAD.MOV R8, RZ, RZ, -R8 ;  /* 0x000000ffff087224 */ /* 0x000fe200078e0a08 */
[----:B------:R-:W-:Y:S01]  /*0330*/  LOP3.LUT R11, R24, 0xffff, RZ, 0xc0, !PT ;  /* 0x0000ffff180b7812 */ /* 0x000fe200078ec0ff */
[----:B------:R-:W-:Y:S01]  /*0340*/  IMAD R6, R6, 0x6, RZ ;  /* 0x0000000606067824 */ /* 0x000fe200078e02ff */
[----:B------:R-:W-:Y:S01]  /*0350*/  LOP3.LUT R4, R4, 0x10, RZ, 0x3c, !PT ;  /* 0x0000001004047812 */ /* 0x000fe200078e3cff */
[----:B------:R-:W-:Y:S01]  /*0360*/  VIADD R27, R5, 0x12 ;  /* 0x00000012051b7836 */ /* 0x000fe20000000000 */
[----:B------:R-:W-:Y:S01]  /*0370*/  PRMT R2, R2, 0x7710, RZ ;  /* 0x0000771002027816 */ /* 0x000fe200000000ff */
[----:B------:R-:W-:Y:S01]  /*0380*/  IMAD.MOV R6, RZ, RZ, -R6 ;  /* 0x000000ffff067224 */ /* 0x000fe200078e0a06 */
[----:B------:R-:W-:Y:S01]  /*0390*/  PRMT R8, R8, 0x7710, RZ ;  /* 0x0000771008087816 */ /* 0x000fe200000000ff */
[----:B------:R-:W-:Y:S01]  /*03a0*/  IMAD R9, R9, 0xc400, R4 ;  /* 0x0000c40009097824 */ /* 0x000fe200078e0204 */
[----:B------:R-:W-:Y:S01]  /*03b0*/  IADD3 R31, PT, PT, R5, 0x14, RZ ;  /* 0x00000014051f7810 */ /* 0x000fe20007ffe0ff */
[----:B------:R-:W-:Y:S01]  /*03c0*/  IMAD.IADD R4, R3, 0x1, R2 ;  /* 0x0000000103047824 */ /* 0x000fe200078e0202 */
[----:B------:R-:W-:Y:S01]  /*03d0*/  PRMT R6, R6, 0x7710, RZ ;  /* 0x0000771006067816 */ /* 0x000fe200000000ff */
[----:B------:R-:W-:Y:S01]  /*03e0*/  IMAD.IADD R2, R7, 0x1, R8 ;  /* 0x0000000107027824 */ /* 0x000fe200078e0208 */
[-C--:B------:R-:W-:Y:S01]  /*03f0*/  LEA.HI R14, R15, R0.reuse, RZ, 0x1b ;  /* 0x000000000f0e7211 */ /* 0x080fe200078fd8ff */
[----:B------:R-:W-:Y:S01]  /*0400*/  VIADD R7, R5, 0x9 ;  /* 0x0000000905077836 */ /* 0x000fe20000000000 */
[-C--:B------:R-:W-:Y:S01]  /*0410*/  LEA.HI R19, R19, R0.reuse, RZ, 0x1b ;  /* 0x0000000013137211 */ /* 0x080fe200078fd8ff */
[----:B------:R-:W-:Y:S01]  /*0420*/  VIADD R29, R5, 0x13 ;  /* 0x00000013051d7836 */ /* 0x000fe20000000000 */
[-C--:B------:R-:W-:Y:S01]  /*0430*/  LEA.HI R15, R23, R0.reuse, RZ, 0x1b ;  /* 0x00000000170f7211 */ /* 0x080fe200078fd8ff */
[----:B------:R-:W-:Y:S01]  /*0440*/  VIADD R33, R5, 0x15 ;  /* 0x0000001505217836 */ /* 0x000fe20000000000 */
[----:B------:R-:W-:Y:S01]  /*0450*/  LEA.HI R18, R7, R0, RZ, 0x1b ;  /* 0x0000000007127211 */ /* 0x000fe200078fd8ff */
[----:B------:R-:W-:Y:S01]  /*0460*/  IMAD R11, R11, 0xaaab, RZ ;  /* 0x0000aaab0b0b7824 */ /* 0x000fe200078e02ff */
[----:B------:R-:W-:-:S02]  /*0470*/  LOP3.LUT R23, R25, 0xffff, RZ, 0xc0, !PT ;  /* 0x0000ffff19177812 */ /* 0x000fc400078ec0ff */
[----:B------:R-:W-:Y:S02]  /*0480*/  IADD3 R3, PT, PT, R3, R6, RZ ;  /* 0x0000000603037210 */ /* 0x000fe40007ffe0ff */
[-C--:B------:R-:W-:Y:S01]  /*0490*/  LEA.HI R16, R13, R0.reuse, RZ, 0x1b ;  /* 0x000000000d107211 */ /* 0x080fe200078fd8ff */
[----:B------:R-:W-:Y:S01]  /*04a0*/  IMAD R23, R23, 0xaaab, RZ ;  /* 0x0000aaab17177824 */ /* 0x000fe200078e02ff */
[-C--:B------:R-:W-:Y:S02]  /*04b0*/  LEA.HI R17, R17, R0.reuse, RZ, 0x1b ;  /* 0x0000000011117211 */ /* 0x080fe400078fd8ff */
[-C--:B------:R-:W-:Y:S02]  /*04c0*/  LEA.HI R13, R21, R0.reuse, RZ, 0x1b ;  /* 0x00000000150d7211 */ /* 0x080fe400078fd8ff */
[-C--:B------:R-:W-:Y:S02]  /*04d0*/  LEA.HI R8, R27, R0.reuse, RZ, 0x1b ;  /* 0x000000001b087211 */ /* 0x080fe400078fd8ff */
[----:B------:R-:W-:-:S02]  /*04e0*/  LEA.HI R7, R29, R0, RZ, 0x1b ;  /* 0x000000001d077211 */ /* 0x000fc400078fd8ff */
[-C--:B------:R-:W-:Y:S02]  /*04f0*/  LEA.HI R5, R31, R0.reuse, RZ, 0x1b ;  /* 0x000000001f057211 */ /* 0x080fe400078fd8ff */
[----:B------:R-:W-:Y:S02]  /*0500*/  CS2R R30, SRZ ;  /* 0x00000000001e7805 */ /* 0x000fe4000001ff00 */
[----:B------:R-:W-:Y:S02]  /*0510*/  LEA.HI R6, R33, R0, RZ, 0x1b ;  /* 0x0000000021067211 */ /* 0x000fe400078fd8ff */
[----:B------:R-:W-:Y:S02]  /*0520*/  CS2R R32, SRZ ;  /* 0x0000000000207805 */ /* 0x000fe4000001ff00 */
[----:B------:R-:W-:Y:S02]  /*0530*/  LOP3.LUT R0, R19, 0xffff, RZ, 0xc0, !PT ;  /* 0x0000ffff13007812 */ /* 0x000fe400078ec0ff */
[----:B------:R-:W-:-:S02]  /*0540*/  LOP3.LUT R21, R18, 0xffff, RZ, 0xc0, !PT ;  /* 0x0000ffff12157812 */ /* 0x000fc400078ec0ff */
[----:B------:R-:W-:Y:S01]  /*0550*/  LOP3.LUT R22, R20, 0xffff, RZ, 0xc0, !PT ;  /* 0x0000ffff14167812 */ /* 0x000fe200078ec0ff */
[----:B------:R-:W-:Y:S01]  /*0560*/  IMAD R0, R0, 0xaaab, RZ ;  /* 0x0000aaab00007824 */ /* 0x000fe200078e02ff */
[----:B------:R-:W-:Y:S01]  /*0570*/  SHF.R.U32.HI R11, RZ, 0x12, R11 ;  /* 0x00000012ff0b7819 */ /* 0x000fe2000001160b */
[----:B------:R-:W-:Y:S01]  /*0580*/  IMAD R21, R21, 0xaaab, RZ ;  /* 0x0000aaab15157824 */ /* 0x000fe200078e02ff */
[----:B------:R-:W-:Y:S01]  /*0590*/  LOP3.LUT R10, R35, 0x1e, RZ, 0xc0, !PT ;  /* 0x0000001e230a7812 */ /* 0x000fe200078ec0ff */
[----:B------:R-:W-:Y:S01]  /*05a0*/  IMAD R22, R22, 0xaaab, RZ ;  /* 0x0000aaab16167824 */ /* 0x000fe200078e02ff */
[----:B------:R-:W-:Y:S02]  /*05b0*/  LOP3.LUT R26, R37, 0x1f, RZ, 0xc0, !PT ;  /* 0x0000001f251a7812 */ /* 0x000fe400078ec0ff */
[----:B------:R-:W-:Y:S02]  /*05c0*/  CS2R R34, SRZ ;  /* 0x0000000000227805 */ /* 0x000fe4000001ff00 */
[----:B------:R-:W-:Y:S01]  /*05d0*/  SHF.R.U32.HI R23, RZ, 0x12, R23 ;  /* 0x00000012ff177819 */ /* 0x000fe20000011617 */
[C---:B------:R-:W-:Y:S01]  /*05e0*/  IMAD R10, R11.reuse, 0xc400, R10 ;  /* 0x0000c4000b0a7824 */ /* 0x040fe200078e020a */
[----:B------:R-:W-:-:S02]  /*05f0*/  PRMT R27, R11, 0x9910, RZ ;  /* 0x000099100b1b7816 */ /* 0x000fc400000000ff */
[----:B------:R-:W-:Y:S01]  /*0600*/  SHF.R.U32.HI R0, RZ, 0x12, R0 ;  /* 0x00000012ff007819 */ /* 0x000fe20000011600 */
[C---:B------:R-:W-:Y:S01]  /*0610*/  IMAD R11, R23.reuse, 0xc400, R26 ;  /* 0x0000c400170b7824 */ /* 0x040fe200078e021a */
[----:B------:R-:W-:Y:S01]  /*0620*/  SHF.R.U32.HI R21, RZ, 0x12, R21 ;  /* 0x00000012ff157819 */ /* 0x000fe20000011615 */
[----:B------:R-:W-:Y:S01]  /*0630*/  IMAD.MOV.U32 R26, RZ, RZ, R27 ;  /* 0x000000ffff1a7224 */ /* 0x000fe200078e001b */
[----:B------:R-:W-:Y:S02]  /*0640*/  PRMT R29, R23, 0x9910, RZ ;  /* 0x00009910171d7816 */ /* 0x000fe400000000ff */
[----:B------:R-:W-:Y:S02]  /*0650*/  SHF.R.U32.HI R22, RZ, 0x12, R22 ;  /* 0x00000012ff167819 */ /* 0x000fe40000011616 */
[----:B------:R-:W-:Y:S01]  /*0660*/  PRMT R23, R0, 0x9910, RZ ;  /* 0x0000991000177816 */ /* 0x000fe200000000ff */
[----:B------:R-:W-:Y:S01]  /*0670*/  IMAD R0, R26, 0x6, RZ ;  /* 0x000000061a007824 */ /* 0x000fe200078e02ff */
[----:B------:R-:W-:Y:S01]  /*0680*/  PRMT R27, R21, 0x9910, RZ ;  /* 0x00009910151b7816 */ /* 0x000fe200000000ff */
[----:B------:R-:W-:Y:S01]  /*0690*/  IMAD.MOV.U32 R21, RZ, RZ, R29 ;  /* 0x000000ffff157224 */ /* 0x000fe200078e001d */
[----:B------:R-:W-:Y:S01]  /*06a0*/  PRMT R28, R22, 0x9910, RZ ;  /* 0x00009910161c7816 */ /* 0x000fe200000000ff */
[----:B------:R-:W-:Y:S01]  /*06b0*/  IMAD.MOV.U32 R22, RZ, RZ, R23 ;  /* 0x000000ffff167224 */ /* 0x000fe200078e0017 */
[----:B------:R-:W-:Y:S01]  /*06c0*/  LOP3.LUT R4, R4, 0xffff, RZ, 0xc0, !PT ;  /* 0x0000ffff04047812 */ /* 0x000fe200078ec0ff */
[----:B------:R-:W-:Y:S01]  /*06d0*/  IMAD.MOV.U32 R23, RZ, RZ, R27 ;  /* 0x000000ffff177224 */ /* 0x000fe200078e001b */
[----:B------:R-:W-:Y:S01]  /*06e0*/  MOV R26, R28 ;  /* 0x0000001c001a7202 */ /* 0x000fe20000000f00 */
[----:B------:R-:W-:Y:S01]  /*06f0*/  IMAD.MOV R27, RZ, RZ, -R0 ;  /* 0x000000ffff1b7224 */ /* 0x000fe200078e0a00 */
[----:B------:R-:W-:Y:S01]  /*0700*/  LOP3.LUT P0, RZ, R4, UR4, RZ, 0xfc, !PT ;  /* 0x0000000404ff7c12 */ /* 0x000fe2000f80fcff */
[----:B------:R-:W-:Y:S01]  /*0710*/  IMAD R0, R22, 0x6, RZ ;  /* 0x0000000616007824 */ /* 0x000fe200078e02ff */
[----:B------:R-:W-:Y:S01]  /*0720*/  LOP3.LUT R2, R2, 0xffff, RZ, 0xc0, !PT ;  /* 0x0000ffff02027812 */ /* 0x000fe200078ec0ff */
[----:B------:R-:W-:Y:S01]  /*0730*/  IMAD R21, R21, 0x6, RZ ;  /* 0x0000000615157824 */ /* 0x000fe200078e02ff */
[----:B------:R-:W-:Y:S01]  /*0740*/  PRMT R27, R27, 0x7710, RZ ;  /* 0x000077101b1b7816 */ /* 0x000fe200000000ff */
[----:B------:R-:W-:Y:S01]  /*0750*/  IMAD R22, R23, 0x6, RZ ;  /* 0x0000000617167824 */ /* 0x000fe200078e02ff */
[----:B------:R-:W-:Y:S01]  /*0760*/  LOP3.LUT R3, R3, 0xffff, RZ, 0xc0, !PT ;  /* 0x0000ffff03037812 */ /* 0x000fe200078ec0ff */
[----:B------:R-:W-:-:S02]  /*0770*/  IMAD R23, R26, 0x6, RZ ;  /* 0x000000061a177824 */ /* 0x000fc400078e02ff */
[----:B------:R-:W-:Y:S01]  /*0780*/  IMAD.MOV R26, RZ, RZ, -R0 ;  /* 0x000000ffff1a7224 */ /* 0x000fe200078e0a00 */
[----:B------:R-:W-:Y:S01]  /*0790*/  LOP3.LUT P1, RZ, R3, UR4, RZ, 0xfc, !PT ;  /* 0x0000000403ff7c12 */ /* 0x000fe2000f82fcff */
[----:B------:R-:W-:Y:S02]  /*07a0*/  IMAD.MOV R28, RZ, RZ, -R21 ;  /* 0x000000ffff1c7224 */ /* 0x000fe400078e0a15 */
[----:B------:R-:W-:Y:S02]  /*07b0*/  IMAD.IADD R21, R24, 0x1, R27 ;  /* 0x0000000118157824 */ /* 0x000fe400078e021b */
[----:B------:R-:W-:Y:S01]  /*07c0*/  IMAD.MOV R24, RZ, RZ, -R22 ;  /* 0x000000ffff187224 */ /* 0x000fe200078e0a16 */
[----:B------:R-:W-:Y:S01]  /*07d0*/  PRMT R22, R26, 0x7710, RZ ;  /* 0x000077101a167816 */ /* 0x000fe200000000ff */
[----:B------:R-:W-:Y:S01]  /*07e0*/  IMAD.MOV R26, RZ, RZ, -R23 ;  /* 0x000000ffff1a7224 */ /* 0x000fe200078e0a17 */
[----:B------:R-:W-:Y:S01]  /*07f0*/  PRMT R0, R28, 0x7710, RZ ;  /* 0x000077101c007816 */ /* 0x000fe200000000ff */
[----:B------:R-:W-:Y:S01]  /*0800*/  VIADD R4, R4, UR4 ;  /* 0x0000000404047c36 */ /* 0x000fe20008000000 */
[----:B------:R-:W-:Y:S01]  /*0810*/  PRMT R23, R24, 0x7710, RZ ;  /* 0x0000771018177816 */ /* 0x000fe200000000ff */
[----:B------:R-:W-:Y:S01]  /*0820*/  IMAD.IADD R19, R19, 0x1, R22 ;  /* 0x0000000113137824 */ /* 0x000fe200078e0216 */
[----:B------:R-:W-:Y:S01]  /*0830*/  LOP3.LUT R22, R17, 0xffff, RZ, 0xc0, !PT ;  /* 0x0000ffff11167812 */ /* 0x000fe200078ec0ff */
[----:B------:R-:W-:Y:S01]  /*0840*/  IMAD R9, R2, 0xe0, R9 ;  /* 0x000000e002097824 */ /* 0x000fe200078e0209 */
[----:B------:R-:W-:Y:S01]  /*0850*/  IADD3 R0, PT, PT, R25, R0, RZ ;  /* 0x0000000019007210 */ /* 0x000fe20007ffe0ff */
[----:B------:R-:W-:Y:S01]  /*0860*/  IMAD.IADD R18, R18, 0x1, R23 ;  /* 0x0000000112127824 */ /* 0x000fe200078e0217 */
[----:B------:R-:W-:Y:S01]  /*0870*/  PRMT R25, R26, 0x7710, RZ ;  /* 0x000077101a197816 */ /* 0x000fe200000000ff */
[----:B------:R-:W-:Y:S01]  /*0880*/  IMAD R22, R22, 0xaaab, RZ ;  /* 0x0000aaab16167824 */ /* 0x000fe200078e02ff */
[----:B------:R-:W-:Y:S01]  /*0890*/  LOP3.LUT R23, R16, 0xffff, RZ, 0xc0, !PT ;  /* 0x0000ffff10177812 */ /* 0x000fe200078ec0ff */
[----:B------:R-:W-:Y:S01]  /*08a0*/  VIADD R3, R3, UR4 ;  /* 0x0000000403037c36 */ /* 0x000fe20008000000 */
[----:B------:R-:W-:Y:S01]  /*08b0*/  LOP3.LUT R26, R15, 0xffff, RZ, 0xc0, !PT ;  /* 0x0000ffff0f1a7812 */ /* 0x000fe200078ec0ff */
[----:B------:R-:W-:Y:S01]  /*08c0*/  IMAD.IADD R20, R20, 0x1, R25 ;  /* 0x0000000114147824 */ /* 0x000fe200078e0219 */
[----:B------:R-:W-:Y:S01]  /*08d0*/  LOP3.LUT R25, R13, 0xffff, RZ, 0xc0, !PT ;  /* 0x0000ffff0d197812 */ /* 0x000fe200078ec0ff */
[----:B------:R-:W-:Y:S01]  /*08e0*/  IMAD R23, R23, 0xaaab, RZ ;  /* 0x0000aaab17177824 */ /* 0x000fe200078e02ff */
[----:B------:R-:W-:Y:S01]  /*08f0*/  SHF.R.U32.HI R22, RZ, 0x12, R22 ;  /* 0x00000012ff167819 */ /* 0x000fe20000011616 */
[----:B------:R-:W-:Y:S01]  /*0900*/  IMAD R26, R26, 0xaaab, RZ ;  /* 0x0000aaab1a1a7824 */ /* 0x000fe200078e02ff */
[----:B------:R-:W-:Y:S01]  /*0910*/  LOP3.LUT R24, R14, 0xffff, RZ, 0xc0, !PT ;  /* 0x0000ffff0e187812 */ /* 0x000fe200078ec0ff */
[----:B------:R-:W-:Y:S01]  /*0920*/  IMAD R25, R25, 0xaaab, RZ ;  /* 0x0000aaab19197824 */ /* 0x000fe200078e02ff */
[----:B------:R-:W-:-:S02]  /*0930*/  SHF.R.U32.HI R23, RZ, 0x12, R23 ;  /* 0x00000012ff177819 */ /* 0x000fc40000011617 */
[----:B------:R-:W-:Y:S01]  /*0940*/  PRMT R27, R22, 0x9910, RZ ;  /* 0x00009910161b7816 */ /* 0x000fe200000000ff */
[----:B------:R-:W-:Y:S01]  /*0950*/  IMAD R24, R24, 0xaaab, RZ ;  /* 0x0000aaab18187824 */ /* 0x000fe200078e02ff */
[----:B------:R-:W-:Y:S02]  /*0960*/  PRMT R28, R23, 0x9910, RZ ;  /* 0x00009910171c7816 */ /* 0x000fe400000000ff */
[----:B------:R-:W-:Y:S01]  /*0970*/  SHF.R.U32.HI R22, RZ, 0x12, R25 ;  /* 0x00000012ff167819 */ /* 0x000fe20000011619 */
[----:B------:R-:W-:Y:S01]  /*0980*/  IMAD.MOV.U32 R25, RZ, RZ, R27 ;  /* 0x000000ffff197224 */ /* 0x000fe200078e001b */
[----:B------:R-:W-:Y:S01]  /*0990*/  SHF.R.U32.HI R23, RZ, 0x12, R26 ;  /* 0x00000012ff177819 */ /* 0x000fe2000001161a */
[----:B------:R-:W-:Y:S01]  /*09a0*/  IMAD.MOV.U32 R26, RZ, RZ, R28 ;  /* 0x000000ffff1a7224 */ /* 0x000fe200078e001c */
[----:B------:R-:W-:Y:S01]  /*09b0*/  PRMT R27, R22, 0x9910, RZ ;  /* 0x00009910161b7816 */ /* 0x000fe200000000ff */
[----:B------:R-:W-:Y:S01]  /*09c0*/  IMAD R22, R25, 0x6, RZ ;  /* 0x0000000619167824 */ /* 0x000fe200078e02ff */
[----:B------:R-:W-:-:S02]  /*09d0*/  SHF.R.U32.HI R24, RZ, 0x12, R24 ;  /* 0x00000012ff187819 */ /* 0x000fc40000011618 */
[----:B------:R-:W-:Y:S01]  /*09e0*/  ISETP.LT.U32.AND P0, PT, R4, 0xe1, P0 ;  /* 0x000000e10400780c */ /* 0x000fe20000701070 */
[----:B------:R-:W-:Y:S01]  /*09f0*/  IMAD.MOV.U32 R25, RZ, RZ, R27 ;  /* 0x000000ffff197224 */ /* 0x000fe200078e001b */
[----:B------:R-:W-:Y:S01]  /*0a00*/  PRMT R28, R23, 0x9910, RZ ;  /* 0x00009910171c7816 */ /* 0x000fe200000000ff */
[----:B------:R-:W-:Y:S01]  /*0a10*/  IMAD R23, R26, 0x6, RZ ;  /* 0x000000061a177824 */ /* 0x000fe200078e02ff */
[----:B------:R-:W-:Y:S01]  /*0a20*/  LOP3.LUT R21, R21, 0xffff, RZ, 0xc0, !PT ;  /* 0x0000ffff15157812 */ /* 0x000fe200078ec0ff */
[----:B------:R-:W-:Y:S01]  /*0a30*/  IMAD.MOV R26, RZ, RZ, -R22 ;  /* 0x000000ffff1a7224 */ /* 0x000fe200078e0a16 */
[----:B------:R-:W-:Y:S02]  /*0a40*/  PRMT R24, R24, 0x9910, RZ ;  /* 0x0000991018187816 */ /* 0x000fe400000000ff */
[----:B------:R-:W-:Y:S01]  /*0a50*/  P2R R38, PR, RZ, 0x1 ;  /* 0x00000001ff267803 */ /* 0x000fe20000000000 */
[C---:B------:R-:W-:Y:S01]  /*0a60*/  IMAD R10, R21.reuse, 0xe0, R10 ;  /* 0x000000e0150a7824 */ /* 0x040fe200078e020a */
[C---:B------:R-:W-:Y:S01]  /*0a70*/  LOP3.LUT P0, RZ, R2.reuse, UR4, RZ, 0xfc, !PT ;  /* 0x0000000402ff7c12 */ /* 0x040fe2000f80fcff */
[----:B------:R-:W-:Y:S01]  /*0a80*/  VIADD R2, R2, UR4 ;  /* 0x0000000402027c36 */ /* 0x000fe20008000000 */
[C---:B------:R-:W-:Y:S01]  /*0a90*/  LOP3.LUT P2, RZ, R21.reuse, UR4, RZ, 0xfc, !PT ;  /* 0x0000000415ff7c12 */ /* 0x040fe2000f84fcff */
[----:B------:R-:W-:Y:S01]  /*0aa0*/  VIADD R21, R21, UR4 ;  /* 0x0000000415157c36 */ /* 0x000fe20008000000 */
[----:B------:R-:W-:Y:S01]  /*0ab0*/  PRMT R26, R26, 0x7710, RZ ;  /* 0x000077101a1a7816 */ /* 0x000fe200000000ff */
[----:B------:R-:W-:Y:S01]  /*0ac0*/  IMAD R22, R24, 0x6, RZ ;  /* 0x0000000618167824 */ /* 0x000fe200078e02ff */
[----:B------:R-:W-:-:S02]  /*0ad0*/  LOP3.LUT R20, R20, 0xffff, RZ, 0xc0, !PT ;  /* 0x0000ffff14147812 */ /* 0x000fc400078ec0ff */
[----:B------:R-:W-:Y:S01]  /*0ae0*/  MOV R27, R28 ;  /* 0x0000001c001b7202 */ /* 0x000fe20000000f00 */
[----:B------:R-:W-:Y:S01]  /*0af0*/  IMAD.MOV R28, RZ, RZ, -R23 ;  /* 0x000000ffff1c7224 */ /* 0x000fe200078e0a17 */
[----:B------:R-:W-:Y:S01]  /*0b00*/  ISETP.LT.U32.AND P3, PT, R2, 0xe1, P0 ;  /* 0x000000e10200780c */ /* 0x000fe20000761070 */
[----:B------:R-:W-:Y:S01]  /*0b10*/  IMAD R23, R25, 0x6, RZ ;  /* 0x0000000619177824 */ /* 0x000fe200078e02ff */
[----:B------:R-:W-:Y:S01]  /*0b20*/  ISETP.LT.U32.AND P0, PT, R21, 0xe1, P2 ;  /* 0x000000e11500780c */ /* 0x000fe20001701070 */
[----:B------:R-:W-:Y:S01]  /*0b30*/  IMAD.MOV R22, RZ, RZ, -R22 ;  /* 0x000000ffff167224 */ /* 0x000fe200078e0a16 */
[----:B------:R-:W-:Y:S01]  /*0b40*/  LOP3.LUT P2, RZ, R20, UR4, RZ, 0xfc, !PT ;  /* 0x0000000414ff7c12 */ /* 0x000fe2000f84fcff */
[----:B------:R-:W-:Y:S01]  /*0b50*/  IMAD.IADD R17, R17, 0x1, R26 ;  /* 0x0000000111117824 */ /* 0x000fe200078e021a */
[----:B------:R-:W-:Y:S01]  /*0b60*/  PRMT R25, R28, 0x7710, RZ ;  /* 0x000077101c197816 */ /* 0x000fe200000000ff */
[----:B------:R-:W-:Y:S01]  /*0b70*/  VIADD R20, R20, UR4 ;  /* 0x0000000414147c36 */ /* 0x000fe20008000000 */
[----:B------:R-:W-:Y:S01]  /*0b80*/  LOP3.LUT R18, R18, 0xffff, RZ, 0xc0, !PT ;  /* 0x0000ffff12127812 */ /* 0x000fe200078ec0ff */
[----:B------:R-:W-:Y:S01]  /*0b90*/  IMAD R24, R27, 0x6, RZ ;  /* 0x000000061b187824 */ /* 0x000fe200078e02ff */
[----:B------:R-:W-:Y:S01]  /*0ba0*/  LOP3.LUT R17, R17, 0xffff, RZ, 0xc0, !PT ;  /* 0x0000ffff11117812 */ /* 0x000fe200078ec0ff */
[----:B------:R-:W-:Y:S01]  /*0bb0*/  IMAD.MOV R26, RZ, RZ, -R23 ;  /* 0x000000ffff1a7224 */ /* 0x000fe200078e0a17 */
[----:B------:R-:W-:Y:S01]  /*0bc0*/  PRMT R23, R22, 0x7710, RZ ;  /* 0x0000771016177816 */ /* 0x000fe200000000ff */
[----:B------:R-:W-:Y:S01]  /*0bd0*/  IMAD.IADD R16, R16, 0x1, R25 ;  /* 0x0000000110107824 */ /* 0x000fe200078e0219 */
[----:B------:R-:W-:Y:S01]  /*0be0*/  ISETP.LT.U32.AND P2, PT, R20, 0xe1, P2 ;  /* 0x000000e11400780c */ /* 0x000fe20001741070 */
[----:B------:R-:W-:Y:S01]  /*0bf0*/  VIADD R2, R17, UR4 ;  /* 0x0000000411027c36 */ /* 0x000fe20008000000 */
[----:B------:R-:W-:Y:S01]  /*0c00*/  IADD3 R24, PT, PT, RZ, -R24, RZ ;  /* 0x80000018ff187210 */ /* 0x000fe20007ffe0ff */
[----:B------:R-:W-:Y:S01]  /*0c10*/  IMAD.IADD R14, R14, 0x1, R23 ;  /* 0x000000010e0e7824 */ /* 0x000fe200078e0217 */
[----:B------:R-:W-:-:S02]  /*0c20*/  P2R R40, PR, RZ, 0x4 ;  /* 0x00000004ff287803 */ /* 0x000fc40000000000 */
[----:B------:R-:W-:Y:S02]  /*0c30*/  PRMT R22, R26, 0x7710, RZ ;  /* 0x000077101a167816 */ /* 0x000fe400000000ff */
[----:B------:R-:W-:Y:S02]  /*0c40*/  LOP3.LUT R23, R8, 0xffff, RZ, 0xc0, !PT ;  /* 0x0000ffff08177812 */ /* 0x000fe400078ec0ff */
[----:B------:R-:W-:Y:S01]  /*0c50*/  LOP3.LUT P2, RZ, R17, UR4, RZ, 0xfc, !PT ;  /* 0x0000000411ff7c12 */ /* 0x000fe2000f84fcff */
[----:B------:R-:W-:Y:S01]  /*0c60*/  IMAD.IADD R13, R13, 0x1, R22 ;  /* 0x000000010d0d7824 */ /* 0x000fe200078e0216 */
[----:B------:R-:W-:Y:S01]  /*0c70*/  LOP3.LUT R25, R12, 0xffff, RZ, 0xc0, !PT ;  /* 0x0000ffff0c197812 */ /* 0x000fe200078ec0ff */
[----:B------:R-:W-:Y:S01]  /*0c80*/  IMAD R23, R23, 0xaaab, RZ ;  /* 0x0000aaab17177824 */ /* 0x000fe200078e02ff */
[----:B------:R-:W-:Y:S02]  /*0c90*/  PRMT R24, R24, 0x7710, RZ ;  /* 0x0000771018187816 */ /* 0x000fe400000000ff */
[----:B------:R-:W-:Y:S01]  /*0ca0*/  LOP3.LUT R16, R16, 0xffff, RZ, 0xc0, !PT ;  /* 0x0000ffff10107812 */ /* 0x000fe200078ec0ff */
[----:B------:R-:W-:Y:S01]  /*0cb0*/  IMAD R22, R25, 0xaaab, RZ ;  /* 0x0000aaab19167824 */ /* 0x000fe200078e02ff */
[----:B------:R-:W-:Y:S01]  /*0cc0*/  ISETP.LT.U32.AND P2, PT, R2, 0xe1, P2 ;  /* 0x000000e10200780c */ /* 0x000fe20001741070 */
[----:B------:R-:W-:Y:S01]  /*0cd0*/  IMAD.IADD R15, R15, 0x1, R24 ;  /* 0x000000010f0f7824 */ /* 0x000fe200078e0218 */
[----:B------:R-:W-:Y:S01]  /*0ce0*/  LOP3.LUT R24, R7, 0xffff, RZ, 0xc0, !PT ;  /* 0x0000ffff07187812 */ /* 0x000fe200078ec0ff */
[----:B------:R-:W-:Y:S01]  /*0cf0*/  VIADD R2, R16, UR4 ;  /* 0x0000000410027c36 */ /* 0x000fe20008000000 */
[----:B------:R-:W-:-:S02]  /*0d00*/  P2R R41, PR, RZ, 0x4 ;  /* 0x00000004ff297803 */ /* 0x000fc40000000000 */
[----:B------:R-:W-:Y:S01]  /*0d10*/  LOP3.LUT P2, RZ, R16, UR4, RZ, 0xfc, !PT ;  /* 0x0000000410ff7c12 */ /* 0x000fe2000f84fcff */
[----:B------:R-:W-:Y:S01]  /*0d20*/  IMAD R24, R24, 0xaaab, RZ ;  /* 0x0000aaab18187824 */ /* 0x000fe200078e02ff */
[----:B------:R-:W-:Y:S02]  /*0d30*/  LOP3.LUT R25, R5, 0xffff, RZ, 0xc0, !PT ;  /* 0x0000ffff05197812 */ /* 0x000fe400078ec0ff */
[----:B------:R-:W-:Y:S02]  /*0d40*/  SHF.R.U32.HI R23, RZ, 0x12, R23 ;  /* 0x00000012ff177819 */ /* 0x000fe40000011617 */
[----:B------:R-:W-:Y:S01]  /*0d50*/  SHF.R.U32.HI R22, RZ, 0x12, R22 ;  /* 0x00000012ff167819 */ /* 0x000fe20000011616 */
[----:B------:R-:W-:Y:S01]  /*0d60*/  IMAD R25, R25, 0xaaab, RZ ;  /* 0x0000aaab19197824 */ /* 0x000fe200078e02ff */
[----:B------:R-:W-:Y:S02]  /*0d70*/  LOP3.LUT R26, R6, 0xffff, RZ, 0xc0, !PT ;  /* 0x0000ffff061a7812 */ /* 0x000fe400078ec0ff */
[----:B------:R-:W-:-:S02]  /*0d80*/  LOP3.LUT R14, R14, 0xffff, RZ, 0xc0, !PT ;  /* 0x0000ffff0e0e7812 */ /* 0x000fc400078ec0ff */
[----:B------:R-:W-:Y:S01]  /*0d90*/  ISETP.LT.U32.AND P2, PT, R2, 0xe1, P2 ;  /* 0x000000e10200780c */ /* 0x000fe20001741070 */
[----:B------:R-:W-:Y:S01]  /*0da0*/  IMAD R27, R26, 0xaaab, RZ ;  /* 0x0000aaab1a1b7824 */ /* 0x000fe200078e02ff */
[----:B------:R-:W-:Y:S01]  /*0db0*/  PRMT R28, R23, 0x9910, RZ ;  /* 0x00009910171c7816 */ /* 0x000fe200000000ff */
[----:B------:R-:W-:Y:S01]  /*0dc0*/  VIADD R2, R14, UR4 ;  /* 0x000000040e027c36 */ /* 0x000fe20008000000 */
[----:B------:R-:W-:Y:S02]  /*0dd0*/  PRMT R22, R22, 0x9910, RZ ;  /* 0x0000991016167816 */ /* 0x000fe400000000ff */
[----:B------:R-:W-:Y:S01]  /*0de0*/  P2R R42, PR, RZ, 0x4 ;  /* 0x00000004ff2a7803 */ /* 0x000fe20000000000 */
[----:B------:R-:W-:Y:S01]  /*0df0*/  IMAD.MOV.U32 R26, RZ, RZ, R28 ;  /* 0x000000ffff1a7224 */ /* 0x000fe200078e001c */
[----:B------:R-:W-:Y:S01]  /*0e00*/  SHF.R.U32.HI R23, RZ, 0x12, R24 ;  /* 0x00000012ff177819 */ /* 0x000fe20000011618 */
[----:B------:R-:W-:Y:S01]  /*0e10*/  IMAD R22, R22, 0x6, RZ ;  /* 0x0000000616167824 */ /* 0x000fe200078e02ff */
[----:B------:R-:W-:-:S02]  /*0e20*/  LOP3.LUT P2, RZ, R14, UR4, RZ, 0xfc, !PT ;  /* 0x000000040eff7c12 */ /* 0x000fc4000f84fcff */
[----:B------:R-:W-:Y:S02]  /*0e30*/  CS2R R28, SRZ ;  /* 0x00000000001c7805 */ /* 0x000fe4000001ff00 */
[----:B------:R-:W-:Y:S02]  /*0e40*/  SHF.R.U32.HI R24, RZ, 0x12, R25 ;  /* 0x00000012ff187819 */ /* 0x000fe40000011619 */
[----:B------:R-:W-:Y:S02]  /*0e50*/  SHF.R.U32.HI R25, RZ, 0x12, R27 ;  /* 0x00000012ff197819 */ /* 0x000fe4000001161b */
[----:B------:R-:W-:Y:S02]  /*0e60*/  LOP3.LUT R13, R13, 0xffff, RZ, 0xc0, !PT ;  /* 0x0000ffff0d0d7812 */ /* 0x000fe400078ec0ff */
[----:B------:R-:W-:Y:S01]  /*0e70*/  PRMT R27, R23, 0x9910, RZ ;  /* 0x00009910171b7816 */ /* 0x000fe200000000ff */
[----:B------:R-:W-:Y:S01]  /*0e80*/  IMAD R23, R26, 0x6, RZ ;  /* 0x000000061a177824 */ /* 0x000fe200078e02ff */
[----:B------:R-:W-:Y:S01]  /*0e90*/  ISETP.LT.U32.AND P2, PT, R2, 0xe1, P2 ;  /* 0x000000e10200780c */ /* 0x000fe20001741070 */
[----:B------:R-:W-:Y:S01]  /*0ea0*/  IMAD.MOV R26, RZ, RZ, -R22 ;  /* 0x000000ffff1a7224 */ /* 0x000fe200078e0a16 */
[----:B------:R-:W-:Y:S01]  /*0eb0*/  LOP3.LUT R15, R15, 0xffff, RZ, 0xc0, !PT ;  /* 0x0000ffff0f0f7812 */ /* 0x000fe200078ec0ff */
[C---:B------:R-:W-:Y:S01]  /*0ec0*/  VIADD R2, R13.reuse, UR4 ;  /* 0x000000040d027c36 */ /* 0x040fe20008000000 */
[----:B------:R-:W-:Y:S01]  /*0ed0*/  P2R R43, PR, RZ, 0x4 ;  /* 0x00000004ff2b7803 */ /* 0x000fe20000000000 */
[----:B------:R-:W-:Y:S01]  /*0ee0*/  IMAD.MOV.U32 R22, RZ, RZ, R27 ;  /* 0x000000ffff167224 */ /* 0x000fe200078e001b */
[----:B------:R-:W-:-:S02]  /*0ef0*/  LOP3.LUT P2, RZ, R13, UR4, RZ, 0xfc, !PT ;  /* 0x000000040dff7c12 */ /* 0x000fc4000f84fcff */
[----:B------:R-:W-:Y:S01]  /*0f00*/  PRMT R27, R25, 0x9910, RZ ;  /* 0x00009910191b7816 */ /* 0x000fe200000000ff */
[----:B------:R-:W-:Y:S01]  /*0f10*/  IMAD R22, R22, 0x6, RZ ;  /* 0x0000000616167824 */ /* 0x000fe200078e02ff */
[----:B------:R-:W-:Y:S02]  /*0f20*/  PRMT R25, R26, 0x7710, RZ ;  /* 0x000077101a197816 */ /* 0x000fe400000000ff */
[----:B------:R-:W-:Y:S01]  /*0f30*/  ISETP.LT.U32.AND P2, PT, R2, 0xe1, P2 ;  /* 0x000000e10200780c */ /* 0x000fe20001741070 */
[----:B------:R-:W-:Y:S01]  /*0f40*/  IMAD.MOV.U32 R26, RZ, RZ, R27 ;  /* 0x000000ffff1a7224 */ /* 0x000fe200078e001b */
[----:B------:R-:W-:Y:S01]  /*0f50*/  IADD3 R23, PT, PT, RZ, -R23, RZ ;  /* 0x80000017ff177210 */ /* 0x000fe20007ffe0ff */
[----:B------:R-:W-:Y:S01]  /*0f60*/  IMAD.IADD R12, R12, 0x1, R25 ;  /* 0x000000010c0c7824 */ /* 0x000fe200078e0219 */
[----:B------:R-:W-:Y:S02]  /*0f70*/  P2R R44, PR, RZ, 0x4 ;  /* 0x00000004ff2c7803 */ /* 0x000fe40000000000 */
[----:B------:R-:W-:-:S02]  /*0f80*/  IADD3 R2, PT, PT, R15, UR4, RZ ;  /* 0x000000040f027c10 */ /* 0x000fc4000fffe0ff */
[----:B------:R-:W-:Y:S02]  /*0f90*/  LOP3.LUT P2, RZ, R15, UR4, RZ, 0xfc, !PT ;  /* 0x000000040fff7c12 */ /* 0x000fe4000f84fcff */
[----:B------:R-:W-:Y:S02]  /*0fa0*/  CS2R R14, SRZ ;  /* 0x00000000000e7805 */ /* 0x000fe4000001ff00 */
[----:B------:R-:W-:Y:S02]  /*0fb0*/  PRMT R24, R24, 0x9910, RZ ;  /* 0x0000991018187816 */ /* 0x000fe400000000ff */
[----:B------:R-:W-:Y:S02]  /*0fc0*/  PRMT R25, R23, 0x7710, RZ ;  /* 0x0000771017197816 */ /* 0x000fe400000000ff */
[----:B------:R-:W-:Y:S01]  /*0fd0*/  LOP3.LUT R12, R12, 0xffff, RZ, 0xc0, !PT ;  /* 0x0000ffff0c0c7812 */ /* 0x000fe200078ec0ff */
[----:B------:R-:W-:Y:S01]  /*0fe0*/  IMAD R23, R24, 0x6, RZ ;  /* 0x0000000618177824 */ /* 0x000fe200078e02ff */
[----:B------:R-:W-:Y:S01]  /*0ff0*/  ISETP.LT.U32.AND P2, PT, R2, 0xe1, P2 ;  /* 0x000000e10200780c */ /* 0x000fe20001741070 */
[----:B------:R-:W-:Y:S01]  /*1000*/  IMAD.IADD R8, R8, 0x1, R25 ;  /* 0x0000000108087824 */ /* 0x000fe200078e0219 */
[----:B------:R-:W-:Y:S01]  /*1010*/  P2R R45, PR, RZ, 0x8 ;  /* 0x00000008ff2d7803 */ /* 0x000fe20000000000 */
[----:B------:R-:W-:Y:S01]  /*1020*/  IMAD.MOV R24, RZ, RZ, -R22 ;  /* 0x000000ffff187224 */ /* 0x000fe200078e0a16 */
[----:B------:R-:W-:Y:S01]  /*1030*/  P2R R46, PR, RZ, 0x4 ;  /* 0x00000004ff2e7803 */ /* 0x000fe20000000000 */
[C---:B------:R-:W-:Y:S01]  /*1040*/  VIADD R2, R12.reuse, UR4 ;  /* 0x000000040c027c36 */ /* 0x040fe20008000000 */
[----:B------:R-:W-:Y:S01]  /*1050*/  LOP3.LUT P2, RZ, R12, UR4, RZ, 0xfc, !PT ;  /* 0x000000040cff7c12 */ /* 0x000fe2000f84fcff */
[----:B------:R-:W-:Y:S01]  /*1060*/  IMAD R22, R26, 0x6, RZ ;  /* 0x000000061a167824 */ /* 0x000fe200078e02ff */
[----:B------:R-:W-:Y:S01]  /*1070*/  LOP3.LUT R8, R8, 0xffff, RZ, 0xc0, !PT ;  /* 0x0000ffff08087812 */ /* 0x000fe200078ec0ff */
[----:B------:R-:W-:Y:S01]  /*1080*/  IMAD.MOV R23, RZ, RZ, -R23 ;  /* 0x000000ffff177224 */ /* 0x000fe200078e0a17 */
[----:B------:R-:W-:Y:S01]  /*1090*/  PRMT R24, R24, 0x7710, RZ ;  /* 0x0000771018187816 */ /* 0x000fe200000000ff */
[----:B------:R-:W-:Y:S01]  /*10a0*/  IMAD.MOV R25, RZ, RZ, -R22 ;  /* 0x000000ffff197224 */ /* 0x000fe200078e0a16 */
[----:B------:R-:W-:Y:S01]  /*10b0*/  ISETP.LT.U32.AND P2, PT, R2, 0xe1, P2 ;  /* 0x000000e10200780c */ /* 0x000fe20001741070 */
[----:B------:R-:W-:Y:S01]  /*10c0*/  VIADD R2, R8, UR4 ;  /* 0x0000000408027c36 */ /* 0x000fe20008000000 */
[----:B------:R-:W-:-:S02]  /*10d0*/  IADD3 R7, PT, PT, R7, R24, RZ ;  /* 0x0000001807077210 */ /* 0x000fc40007ffe0ff */
[----:B------:R-:W-:Y:S02]  /*10e0*/  CS2R R12, SRZ ;  /* 0x00000000000c7805 */ /* 0x000fe4000001ff00 */
[----:B------:R-:W-:Y:S02]  /*10f0*/  P2R R47, PR, RZ, 0x4 ;  /* 0x00000004ff2f7803 */ /* 0x000fe40000000000 */
[----:B------:R-:W-:Y:S01]  /*1100*/  LOP3.LUT P2, RZ, R8, UR4, RZ, 0xfc, !PT ;  /* 0x0000000408ff7c12 */ /* 0x000fe2000f84fcff */
[----:B------:R-:W-:Y:S01]  /*1110*/  HFMA2 R8, -RZ, RZ, 0, 0 ;  /* 0x00000000ff087431 */ /* 0x000fe200000001ff */
[----:B------:R-:W-:Y:S02]  /*1120*/  PRMT R22, R23, 0x7710, RZ ;  /* 0x0000771017167816 */ /* 0x000fe400000000ff */
[----:B------:R-:W-:Y:S02]  /*1130*/  LOP3.LUT R7, R7, 0xffff, RZ, 0xc0, !PT ;  /* 0x0000ffff07077812 */ /* 0x000fe400078ec0ff */
[----:B------:R-:W-:Y:S01]  /*1140*/  ISETP.LT.U32.AND P2, PT, R2, 0xe1, P2 ;  /* 0x000000e10200780c */ /* 0x000fe20001741070 */
[----:B------:R-:W-:Y:S01]  /*1150*/  IMAD.IADD R5, R5, 0x1, R22 ;  /* 0x0000000105057824 */ /* 0x000fe200078e0216 */
[----:B------:R-:W-:Y:S01]  /*1160*/  PRMT R23, R25, 0x7710, RZ ;  /* 0x0000771019177816 */ /* 0x000fe200000000ff */
[----:B------:R-:W-:Y:S01]  /*1170*/  VIADD R2, R7, UR4 ;  /* 0x0000000407027c36 */ /* 0x000fe20008000000 */
[----:B------:R-:W-:-:S02]  /*1180*/  P2R R48, PR, RZ, 0x4 ;  /* 0x00000004ff307803 */ /* 0x000fc40000000000 */
[----:B------:R-:W-:Y:S01]  /*1190*/  LOP3.LUT P2, RZ, R7, UR4, RZ, 0xfc, !PT ;  /* 0x0000000407ff7c12 */ /* 0x000fe2000f84fcff */
[----:B------:R-:W-:Y:S01]  /*11a0*/  IMAD.IADD R6, R6, 0x1, R23 ;  /* 0x0000000106067824 */ /* 0x000fe200078e0217 */
[----:B------:R-:W-:Y:S02]  /*11b0*/  LOP3.LUT R5, R5, 0xffff, RZ, 0xc0, !PT ;  /* 0x0000ffff05057812 */ /* 0x000fe400078ec0ff */
[C---:B------:R-:W-:Y:S01]  /*11c0*/  LOP3.LUT P3, RZ, R18.reuse, UR4, RZ, 0xfc, !PT ;  /* 0x0000000412ff7c12 */ /* 0x040fe2000f86fcff */
[----:B------:R-:W-:Y:S01]  /*11d0*/  VIADD R18, R18, UR4 ;  /* 0x0000000412127c36 */ /* 0x000fe20008000000 */
[----:B------:R-:W-:Y:S01]  /*11e0*/  ISETP.LT.U32.AND P2, PT, R2, 0xe1, P2 ;  /* 0x000000e10200780c */ /* 0x000fe20001741070 */
[----:B------:R-:W-:Y:S01]  /*11f0*/  VIADD R2, R5, UR4 ;  /* 0x0000000405027c36 */ /* 0x000fe20008000000 */
[----:B------:R-:W-:Y:S02]  /*1200*/  LOP3.LUT R19, R19, 0xffff, RZ, 0xc0, !PT ;  /* 0x0000ffff13137812 */ /* 0x000fe400078ec0ff */
[----:B------:R-:W-:-:S02]  /*1210*/  P2R R49, PR, RZ, 0x4 ;  /* 0x00000004ff317803 */ /* 0x000fc40000000000 */
[----:B------:R-:W-:Y:S02]  /*1220*/  LOP3.LUT R6, R6, 0xffff, RZ, 0xc0, !PT ;  /* 0x0000ffff06067812 */ /* 0x000fe400078ec0ff */
[----:B------:R-:W-:Y:S02]  /*1230*/  LOP3.LUT P2, RZ, R5, UR4, RZ, 0xfc, !PT ;  /* 0x0000000405ff7c12 */ /* 0x000fe4000f84fcff */
[----:B------:R-:W-:Y:S02]  /*1240*/  CS2R R4, SRZ ;  /* 0x0000000000047805 */ /* 0x000fe4000001ff00 */
[----:B------:R-:W-:Y:S02]  /*1250*/  ISETP.LT.U32.AND P3, PT, R18, 0xe1, P3 ;  /* 0x000000e11200780c */ /* 0x000fe40001f61070 */
[C---:B------:R-:W-:Y:S02]  /*1260*/  LOP3.LUT P4, RZ, R19.reuse, UR4, RZ, 0xfc, !PT ;  /* 0x0000000413ff7c12 */ /* 0x040fe4000f88fcff */
[----:B------:R-:W-:-:S02]  /*1270*/  IADD3 R19, PT, PT, R19, UR4, RZ ;  /* 0x0000000413137c10 */ /* 0x000fc4000fffe0ff */
[----:B------:R-:W-:Y:S01]  /*1280*/  ISETP.LT.U32.AND P2, PT, R2, 0xe1, P2 ;  /* 0x000000e10200780c */ /* 0x000fe20001741070 */
[----:B------:R-:W-:Y:S01]  /*1290*/  VIADD R2, R6, UR4 ;  /* 0x0000000406027c36 */ /* 0x000fe20008000000 */
[----:B------:R-:W-:Y:S02]  /*12a0*/  P2R R50, PR, RZ, 0x8 ;  /* 0x00000008ff327803 */ /* 0x000fe40000000000 */
[----:B------:R-:W-:Y:S02]  /*12b0*/  LOP3.LUT R0, R0, 0xffff, RZ, 0xc0, !PT ;  /* 0x0000ffff00007812 */ /* 0x000fe400078ec0ff */
[----:B------:R-:W-:Y:S02]  /*12c0*/  LOP3.LUT P3, RZ, R6, UR4, RZ, 0xfc, !PT ;  /* 0x0000000406ff7c12 */ /* 0x000fe4000f86fcff */
[----:B------:R-:W-:Y:S02]  /*12d0*/  CS2R R6, SRZ ;  /* 0x0000000000067805 */ /* 0x000fe4000001ff00 */
[----:B------:R-:W-:Y:S01]  /*12e0*/  ISETP.LT.U32.AND P4, PT, R19, 0xe1, P4 ;  /* 0x000000e11300780c */ /* 0x000fe20002781070 */
[----:B------:R-:W-:Y:S01]  /*12f0*/  IMAD R11, R0, 0xe0, R11 ;  /* 0x000000e0000b7824 */ /* 0x000fe200078e020b */
[----:B------:R-:W-:Y:S01]  /*1300*/  ISETP.LT.U32.AND P3, PT, R2, 0xe1, P3 ;  /* 0x000000e10200780c */ /* 0x000fe20001f61070 */
[----:B------:R-:W-:Y:S01]  /*1310*/  VIADD R2, R0, UR4 ;  /* 0x0000000400027c36 */ /* 0x000fe20008000000 */
[----:B------:R-:W-:-:S02]  /*1320*/  P2R R39, PR, RZ, 0x10 ;  /* 0x00000010ff277803 */ /* 0x000fc40000000000 */
[----:B------:R-:W-:Y:S01]  /*1330*/  LOP3.LUT P4, RZ, R0, UR4, RZ, 0xfc, !PT ;  /* 0x0000000400ff7c12 */ /* 0x000fe2000f88fcff */
[----:B------:R-:W-:Y:S01]  /*1340*/  IMAD.MOV.U32 R0, RZ, RZ, RZ ;  /* 0x000000ffff007224 */ /* 0x000fe200078e00ff */
[----:B------:R-:W-:Y:S02]  /*1350*/  ISETP.LT.U32.AND P1, PT, R3, 0xe1, P1 ;  /* 0x000000e10300780c */ /* 0x000fe40000f21070 */
[----:B------:R-:W-:Y:S02]  /*1360*/  ISETP.LT.U32.AND P4, PT, R2, 0xe1, P4 ;  /* 0x000000e10200780c */ /* 0x000fe40002781070 */
[----:B---3--:R-:W-:-:S11]  /*1370*/  CS2R R2, SRZ ;  /* 0x0000000000027805 */ /* 0x008fd6000001ff00 */
.L_x_5:
[----:B------:R-:W-:-:S07]  /*1380*/  IMAD.MOV.U32 R37, RZ, RZ, RZ ;  /* 0x000000ffff257224 */ /* 0x000fce00078e00ff */
.L_x_4:
[----:B------:R-:W0:Y:S01]  /*1390*/  S2R R16, SR_TID.Y ;  /* 0x0000000000107919 */ /* 0x000e220000002200 */
[----:B------:R-:W-:Y:S01]  /*13a0*/  ISETP.NE.AND P6, PT, R38, RZ, PT ;  /* 0x000000ff2600720c */ /* 0x000fe20003fc5270 */
[----:B------:R-:W-:Y:S01]  /*13b0*/  IMAD.MOV.U32 R75, RZ, RZ, RZ ;  /* 0x000000ffff4b7224 */ /* 0x000fe200078e00ff */
[----:B------:R-:W0:Y:S01]  /*13c0*/  S2R R17, SR_TID.X ;  /* 0x0000000000117919 */ /* 0x000e220000002100 */
[----:B------:R-:W1:Y:S01]  /*13d0*/  S2R R74, SR_TID.Z ;  /* 0x00000000004a7919 */ /* 0x000e620000002300 */
[----:B------:R-:W2:Y:S01]  /*13e0*/  S2R R19, SR_TID.Y ;  /* 0x0000000000137919 */ /* 0x000ea20000002200 */
[----:B------:R-:W3:Y:S01]  /*13f0*/  S2R R18, SR_TID.X ;  /* 0x0000000000127919 */ /* 0x000ee20000002100 */
[----:B------:R-:W4:Y:S01]  /*1400*/  S2R R22, SR_CTAID.X ;  /* 0x0000000000167919 */ /* 0x000f220000002500 */
[----:B------:R-:W4:Y:S01]  /*1410*/  S2R R23, SR_CTAID.Y ;  /* 0x0000000000177919 */ /* 0x000f220000002600 */
[----:B------:R-:W-:Y:S01]  /*1420*/  MOV R67, RZ ;  /* 0x000000ff00437202 */ /* 0x000fe20000000f00 */
[----:B------:R-:W-:-:S02]  /*1430*/  IMAD.MOV.U32 R69, RZ, RZ, RZ ;  /* 0x000000ffff457224 */ /* 0x000fc400078e00ff */
[----:B------:R-:W-:Y:S01]  /*1440*/  IMAD.MOV.U32 R65, RZ, RZ, RZ ;  /* 0x000000ffff417224 */ /* 0x000fe200078e00ff */
[----:B------:R-:W4:Y:S08]  /*1450*/  S2UR UR5, SR_CgaCtaId ;  /* 0x00000000000579c3 */ /* 0x000f300000008800 */
[----:B------:R-:W-:Y:S01]  /*1460*/  BAR.SYNC.DEFER_BLOCKING 0x0 ;  /* 0x0000000000007b1d */ /* 0x000fe20000010000 */
[----:B0-----:R-:W-:-:S02]  /*1470*/  IMAD R16, R16, 0x2, R17 ;  /* 0x0000000210107824 */ /* 0x001fc400078e0211 */
[----:B-1----:R-:W-:Y:S02]  /*1480*/  IMAD R74, R74, 0x3, RZ ;  /* 0x000000034a4a7824 */ /* 0x002fe400078e02ff */
[----:B------:R-:W-:Y:S01]  /*1490*/  IMAD R71, R16, 0x18, RZ ;  /* 0x0000001810477824 */ /* 0x000fe200078e02ff */
[----:B--2---:R-:W-:-:S04]  /*14a0*/  SHF.L.U32 R17, R19, 0x4, RZ ;  /* 0x0000000413117819 */ /* 0x004fc800000006ff */
[C---:B------:R-:W-:Y:S01]  /*14b0*/  LEA.HI R20, R71.reuse, R74, RZ, 0x1b ;  /* 0x0000004a47147211 */ /* 0x040fe200078fd8ff */
[----:B---3--:R-:W-:Y:S01]  /*14c0*/  IMAD R17, R18, 0x18, -R17 ;  /* 0x0000001812117824 */ /* 0x008fe200078e0a11 */
[----:B------:R-:W-:Y:S01]  /*14d0*/  LOP3.LUT R27, R71, 0x18, RZ, 0xc0, !PT ;  /* 0x00000018471b7812 */ /* 0x000fe200078ec0ff */
[----:B----4-:R-:W-:Y:S01]  /*14e0*/  IMAD.SHL.U32 R22, R22, 0x20, RZ ;  /* 0x0000002016167824 */ /* 0x010fe200078e00ff */
[----:B------:R-:W-:Y:S02]  /*14f0*/  LOP3.LUT R21, R20, 0xffff, RZ, 0xc0, !PT ;  /* 0x0000ffff14157812 */ /* 0x000fe400078ec0ff */
[----:B------:R-:W-:Y:S01]  /*1500*/  LOP3.LUT R26, R17, 0x18, RZ, 0xc0, !PT ;  /* 0x00000018111a7812 */ /* 0x000fe200078ec0ff */
[----:B------:R-:W-:Y:S02]  /*1510*/  IMAD.IADD R72, R22, 0x1, R37 ;  /* 0x0000000116487824 */ /* 0x000fe400078e0225 */
[----:B------:R-:W-:Y:S01]  /*1520*/  IMAD R16, R21, 0x2aab, RZ ;  /* 0x00002aab15107824 */ /* 0x000fe200078e02ff */
[C---:B------:R-:W-:Y:S01]  /*1530*/  IADD3 R17, PT, PT, -R26.reuse, 0xe1, RZ ;  /* 0x000000e11a117810 */ /* 0x040fe20007ffe1ff */
[----:B------:R-:W-:Y:S01]  /*1540*/  IMAD R23, R23, 0x380, R22 ;  /* 0x0000038017177824 */ /* 0x000fe200078e0216 */
[----:B------:R-:W-:-:S02]  /*1550*/  LOP3.LUT P5, RZ, R26, R72, RZ, 0xfc, !PT ;  /* 0x000000481aff7212 */ /* 0x000fc400078afcff */
[----:B------:R-:W-:Y:S01]  /*1560*/  SHF.R.U32.HI R24, RZ, 0x10, R16 ;  /* 0x00000010ff187819 */ /* 0x000fe20000011610 */
[----:B------:R-:W-:Y:S01]  /*1570*/  IMAD R70, R12, 0xc4000, R23 ;  /* 0x000c40000c467824 */ /* 0x000fe200078e0217 */
[----:B------:R-:W-:Y:S02]  /*1580*/  ISETP.GE.U32.OR P5, PT, R72, R17, !P5 ;  /* 0x000000114800720c */ /* 0x000fe40006fa6470 */
[----:B------:R-:W-:Y:S02]  /*1590*/  PRMT R16, R24, 0x9910, RZ ;  /* 0x0000991018107816 */ /* 0x000fe400000000ff */
[----:B------:R-:W-:Y:S01]  /*15a0*/  LEA R73, R19, R18, 0x1 ;  /* 0x0000001213497211 */ /* 0x000fe200078e08ff */
[----:B------:R-:W-:Y:S01]  /*15b0*/  IMAD R21, R21, 0xaaab, RZ ;  /* 0x0000aaab15157824 */ /* 0x000fe200078e02ff */
[----:B------:R-:W-:Y:S01]  /*15c0*/  PLOP3.LUT P5, PT, P6, P5, PT, 0x8f, 0xf8 ;  /* 0x0000000000f8781c */ /* 0x000fe200037ab177 */
[----:B------:R-:W-:Y:S01]  /*15d0*/  IMAD R16, R16, 0x6, RZ ;  /* 0x0000000610107824 */ /* 0x000fe200078e02ff */
[----:B------:R-:W-:Y:S01]  /*15e0*/  IADD3 R70, PT, PT, R70, -0xe1, R37 ;  /* 0xffffff1f46467810 */ /* 0x000fe20007ffe025 */
[----:B------:R-:W-:-:S02]  /*15f0*/  IMAD R24, R24, 0xc400, R27 ;  /* 0x0000c40018187824 */ /* 0x000fc400078e021b */
[----:B------:R-:W-:Y:S01]  /*1600*/  IMAD R73, R73, 0x18, RZ ;  /* 0x0000001849497824 */ /* 0x000fe200078e02ff */
[----:B------:R-:W-:Y:S01]  /*1610*/  SHF.R.U32.HI R22, RZ, 0x12, R21 ;  /* 0x00000012ff167819 */ /* 0x000fe20000011615 */
[----:B------:R-:W-:Y:S01]  /*1620*/  IMAD.MOV R25, RZ, RZ, -R16 ;  /* 0x000000ffff197224 */ /* 0x000fe200078e0a10 */
[C---:B------:R-:W-:Y:S01]  /*1630*/  IADD3 R77, PT, PT, R71.reuse, 0x7, RZ ;  /* 0x00000007474d7810 */ /* 0x040fe20007ffe0ff */
[----:B------:R-:W-:Y:S01]  /*1640*/  VIADD R63, R71, 0x3 ;  /* 0x00000003473f7836 */ /* 0x000fe20000000000 */
[----:B------:R-:W-:Y:S01]  /*1650*/  UMOV UR4, 0x400 ;  /* 0x0000040000047882 */ /* 0x000fe20000000000 */
[----:B------:R-:W-:Y:S02]  /*1660*/  ISETP.NE.AND P6, PT, R39, RZ, PT ;  /* 0x000000ff2700720c */ /* 0x000fe40003fc5270 */
[----:B------:R-:W0:Y:S01]  /*1670*/  @!P5 LDC.64 R16, c[0x0][0x380] ;  /* 0x0000e000ff10db82 */ /* 0x000e220000000a00 */
[----:B------:R-:W-:-:S05]  /*1680*/  PRMT R25, R25, 0x7710, RZ ;  /* 0x0000771019197816 */ /* 0x000fca00000000ff */
[----:B------:R-:W-:-:S05]  /*1690*/  IMAD.IADD R25, R20, 0x1, R25 ;  /* 0x0000000114197824 */ /* 0x000fca00078e0219 */
[----:B------:R-:W-:Y:S01]  /*16a0*/  LOP3.LUT R25, R25, 0xffff, RZ, 0xc0, !PT ;  /* 0x0000ffff19197812 */ /* 0x000fe200078ec0ff */
[----:B------:R-:W-:-:S04]  /*16b0*/  VIADD R21, R73, 0x1 ;  /* 0x0000000149157836 */ /* 0x000fc80000000000 */
[----:B------:R-:W-:Y:S01]  /*16c0*/  IMAD R23, R25, 0xe0, R24 ;  /* 0x000000e019177824 */ /* 0x000fe200078e0218 */
[----:B------:R-:W-:-:S03]  /*16d0*/  LOP3.LUT R21, R21, 0x19, RZ, 0xc0, !PT ;  /* 0x0000001915157812 */ /* 0x000fc600078ec0ff */
[----:B------:R-:W-:Y:S01]  /*16e0*/  @!P5 IMAD.IADD R23, R23, 0x1, R70 ;  /* 0x000000011717d824 */ /* 0x000fe200078e0246 */
[----:B------:R-:W-:-:S03]  /*16f0*/  IADD3 R21, PT, PT, -R21, 0xe1, RZ ;  /* 0x000000e115157810 */ /* 0x000fc60007ffe1ff */
[----:B0-----:R-:W-:Y:S01]  /*1700*/  @!P5 IMAD.WIDE R16, R23, 0x4, R16 ;  /* 0x000000041710d825 */ /* 0x001fe200078e0210 */
[----:B------:R-:W-:-:S04]  /*1710*/  PRMT R23, R22, 0x9910, RZ ;  /* 0x0000991016177816 */ /* 0x000fc800000000ff */
[----:B------:R0:W2:Y:S01]  /*1720*/  @!P5 LDG.E.CONSTANT R75, desc[UR8][R16.64] ;  /* 0x00000008104bd981 */ /* 0x0000a2000c1e9900 */
[----:B------:R-:W-:Y:S01]  /*1730*/  ISETP.GE.U32.OR P5, PT, R72, R21, !P1 ;  /* 0x000000154800720c */ /* 0x000fe20004fa6470 */
[----:B------:R-:W-:Y:S02]  /*1740*/  IMAD R23, R23, 0x6, RZ ;  /* 0x0000000617177824 */ /* 0x000fe400078e02ff */
[----:B------:R-:W-:Y:S02]  /*1750*/  IMAD R22, R22, 0xc400, RZ ;  /* 0x0000c40016167824 */ /* 0x000fe400078e02ff */
[----:B------:R-:W-:Y:S02]  /*1760*/  IMAD.MOV R23, RZ, RZ, -R23 ;  /* 0x000000ffff177224 */ /* 0x000fe400078e0a17 */
[----:B------:R-:W-:-:S03]  /*1770*/  IMAD.MOV.U32 R27, RZ, RZ, RZ ;  /* 0x000000ffff1b7224 */ /* 0x000fc600078e00ff */
[----:B------:R-:W-:Y:S01]  /*1780*/  PRMT R21, R23, 0x7710, RZ ;  /* 0x0000771017157816 */ /* 0x000fe200000000ff */
[----:B------:R-:W-:Y:S02]  /*1790*/  VIADD R23, R71, 0x1 ;  /* 0x0000000147177836 */ /* 0x000fe40000000000 */
[----:B0-----:R-:W0:Y:S02]  /*17a0*/  @!P5 LDC.64 R16, c[0x0][0x380] ;  /* 0x0000e000ff10db82 */ /* 0x001e240000000a00 */
[----:B------:R-:W-:Y:S01]  /*17b0*/  IMAD.IADD R21, R20, 0x1, R21 ;  /* 0x0000000114157824 */ /* 0x000fe200078e0215 */
[----:B------:R-:W-:-:S04]  /*17c0*/  LOP3.LUT R20, R22, 0x19, R23, 0xf8, !PT ;  /* 0x0000001916147812 */ /* 0x000fc800078ef817 */
[----:B------:R-:W-:-:S05]  /*17d0*/  LOP3.LUT R23, R21, 0xffff, RZ, 0xc0, !PT ;  /* 0x0000ffff15177812 */ /* 0x000fca00078ec0ff */
[----:B------:R-:W-:Y:S01]  /*17e0*/  IMAD R21, R23, 0xe0, R20 ;  /* 0x000000e017157824 */ /* 0x000fe200078e0214 */
[----:B------:R-:W-:-:S03]  /*17f0*/  IADD3 R20, PT, PT, R73, 0x2, RZ ;  /* 0x0000000249147810 */ /* 0x000fc60007ffe0ff */
[----:B------:R-:W-:Y:S01]  /*1800*/  @!P5 IMAD.IADD R21, R21, 0x1, R70 ;  /* 0x000000011515d824 */ /* 0x000fe200078e0246 */
[----:B------:R-:W-:-:S03]  /*1810*/  LOP3.LUT R20, R20, 0x1a, RZ, 0xc0, !PT ;  /* 0x0000001a14147812 */ /* 0x000fc600078ec0ff */
[----:B0-----:R-:W-:Y:S01]  /*1820*/  @!P5 IMAD.WIDE R16, R21, 0x4, R16 ;  /* 0x000000041510d825 */ /* 0x001fe200078e0210 */
[----:B------:R-:W-:-:S04]  /*1830*/  IADD3 R21, PT, PT, -R20, 0xe1, RZ ;  /* 0x000000e114157810 */ /* 0x000fc80007ffe1ff */
[----:B------:R0:W3:Y:S01]  /*1840*/  @!P5 LDG.E.CONSTANT R27, desc[UR8][R16.64] ;  /* 0x00000008101bd981 */ /* 0x0000e2000c1e9900 */
[----:B------:R-:W-:Y:S01]  /*1850*/  ISETP.GE.U32.OR P5, PT, R72, R21, !P1 ;  /* 0x000000154800720c */ /* 0x000fe20004fa6470 */
[----:B------:R-:W-:-:S05]  /*1860*/  VIADD R25, R71, 0x2 ;  /* 0x0000000247197836 */ /* 0x000fca0000000000 */
[----:B------:R-:W-:-:S05]  /*1870*/  LOP3.LUT R24, R22, 0x1a, R25, 0xf8, !PT ;  /* 0x0000001a16187812 */ /* 0x000fca00078ef819 */
[----:B------:R-:W-:Y:S02]  /*1880*/  IMAD R25, R23, 0xe0, R24 ;  /* 0x000000e017197824 */ /* 0x000fe400078e0218 */
[----:B------:R-:W1:Y:S01]  /*1890*/  @!P5 LDC.64 R20, c[0x0][0x380] ;  /* 0x0000e000ff14db82 */ /* 0x000e620000000a00 */
[----:B0-----:R-:W-:Y:S02]  /*18a0*/  VIADD R16, R73, 0x3 ;  /* 0x0000000349107836 */ /* 0x001fe40000000000 */
[----:B------:R-:W-:-:S03]  /*18b0*/  @!P5 IMAD.IADD R25, R25, 0x1, R70 ;  /* 0x000000011919d824 */ /* 0x000fc600078e0246 */
[----:B------:R-:W-:-:S04]  /*18c0*/  LOP3.LUT R16, R16, 0x1b, RZ, 0xc0, !PT ;  /* 0x0000001b10107812 */ /* 0x000fc800078ec0ff */
[----:B------:R-:W-:Y:S01]  /*18d0*/  IADD3 R17, PT, PT, -R16, 0xe1, RZ ;  /* 0x000000e110117810 */ /* 0x000fe20007ffe1ff */
[----:B-1----:R-:W-:-:S04]  /*18e0*/  @!P5 IMAD.WIDE R20, R25, 0x4, R20 ;  /* 0x000000041914d825 */ /* 0x002fc800078e0214 */
[----:B------:R-:W-:-:S06]  /*18f0*/  IMAD.MOV.U32 R25, RZ, RZ, RZ ;  /* 0x000000ffff197224 */ /* 0x000fcc00078e00ff */
[----:B------:R0:W4:Y:S01]  /*1900*/  @!P5 LDG.E.CONSTANT R25, desc[UR8][R20.64] ;  /* 0x000000081419d981 */ /* 0x000122000c1e9900 */
[----:B------:R-:W-:Y:S02]  /*1910*/  ISETP.GE.U32.OR P5, PT, R72, R17, !P1 ;  /* 0x000000114800720c */ /* 0x000fe40004fa6470 */
[----:B------:R-:W-:-:S05]  /*1920*/  LOP3.LUT R24, R22, 0x1b, R63, 0xf8, !PT ;  /* 0x0000001b16187812 */ /* 0x000fca00078ef83f */
[----:B------:R-:W-:-:S06]  /*1930*/  IMAD R63, R23, 0xe0, R24 ;  /* 0x000000e0173f7824 */ /* 0x000fcc00078e0218 */
[----:B------:R-:W1:Y:S01]  /*1940*/  @!P5 LDC.64 R16, c[0x0][0x380] ;  /* 0x0000e000ff10db82 */ /* 0x000e620000000a00 */
[----:B0-----:R-:W-:Y:S02]  /*1950*/  VIADD R20, R73, 0x4 ;  /* 0x0000000449147836 */ /* 0x001fe40000000000 */
[----:B------:R-:W-:-:S03]  /*1960*/  @!P5 IMAD.IADD R63, R63, 0x1, R70 ;  /* 0x000000013f3fd824 */ /* 0x000fc600078e0246 */
[----:B------:R-:W-:-:S04]  /*1970*/  LOP3.LUT R20, R20, 0x1c, RZ, 0xc0, !PT ;  /* 0x0000001c14147812 */ /* 0x000fc800078ec0ff */
[----:B------:R-:W-:Y:S01]  /*1980*/  IADD3 R21, PT, PT, -R20, 0xe1, RZ ;  /* 0x000000e114157810 */ /* 0x000fe20007ffe1ff */
[----:B-1----:R-:W-:-:S05]  /*1990*/  @!P5 IMAD.WIDE R16, R63, 0x4, R16 ;  /* 0x000000043f10d825 */ /* 0x002fca00078e0210 */
[----:B------:R0:W5:Y:S01]  /*19a0*/  @!P5 LDG.E.CONSTANT R67, desc[UR8][R16.64] ;  /* 0x000000081043d981 */ /* 0x000162000c1e9900 */
[----:B------:R-:W-:Y:S01]  /*19b0*/  ISETP.GE.U32.OR P5, PT, R72, R21, !P1 ;  /* 0x000000154800720c */ /* 0x000fe20004fa6470 */
[----:B------:R-:W-:-:S05]  /*19c0*/  VIADD R63, R71, 0x4 ;  /* 0x00000004473f7836 */ /* 0x000fca0000000000 */
[----:B------:R-:W-:Y:S01]  /*19d0*/  LOP3.LUT R24, R22, 0x1c, R63, 0xf8, !PT ;  /* 0x0000001c16187812 */ /* 0x000fe200078ef83f */
[----:B0-----:R-:W-:-:S04]  /*19e0*/  VIADD R16, R73, 0x5 ;  /* 0x0000000549107836 */ /* 0x001fc80000000000 */
[----:B------:R-:W-:Y:S02]  /*19f0*/  IMAD R63, R23, 0xe0, R24 ;  /* 0x000000e0173f7824 */ /* 0x000fe400078e0218 */
[----:B------:R-:W0:Y:S02]  /*1a00*/  @!P5 LDC.64 R20, c[0x0][0x380] ;  /* 0x0000e000ff14db82 */ /* 0x000e240000000a00 */
[----:B------:R-:W-:Y:S01]  /*1a10*/  @!P5 IMAD.IADD R63, R63, 0x1, R70 ;  /* 0x000000013f3fd824 */ /* 0x000fe200078e0246 */
[----:B------:R-:W-:-:S04]  /*1a20*/  LOP3.LUT R16, R16, 0x1d, RZ, 0xc0, !PT ;  /* 0x0000001d10107812 */ /* 0x000fc800078ec0ff */
[----:B------:R-:W-:Y:S01]  /*1a30*/  IADD3 R17, PT, PT, -R16, 0xe1, RZ ;  /* 0x000000e110117810 */ /* 0x000fe20007ffe1ff */
[----:B0-----:R-:W-:-:S05]  /*1a40*/  @!P5 IMAD.WIDE R20, R63, 0x4, R20 ;  /* 0x000000043f14d825 */ /* 0x001fca00078e0214 */
[----:B------:R0:W5:Y:S01]  /*1a50*/  @!P5 LDG.E.CONSTANT R69, desc[UR8][R20.64] ;  /* 0x000000081445d981 */ /* 0x000162000c1e9900 */
[----:B------:R-:W-:Y:S01]  /*1a60*/  ISETP.GE.U32.OR P5, PT, R72, R17, !P1 ;  /* 0x000000114800720c */ /* 0x000fe20004fa6470 */
[----:B------:R-:W-:-:S05]  /*1a70*/  VIADD R63, R71, 0x5 ;  /* 0x00000005473f7836 */ /* 0x000fca0000000000 */
[----:B------:R-:W-:-:S05]  /*1a80*/  LOP3.LUT R24, R22, 0x1d, R63, 0xf8, !PT ;  /* 0x0000001d16187812 */ /* 0x000fca00078ef83f */
[----:B------:R-:W-:Y:S02]  /*1a90*/  IMAD R63, R23, 0xe0, R24 ;  /* 0x000000e0173f7824 */ /* 0x000fe400078e0218 */
[----:B------:R-:W1:Y:S01]  /*1aa0*/  @!P5 LDC.64 R16, c[0x0][0x380] ;  /* 0x0000e000ff10db82 */ /* 0x000e620000000a00 */
[----:B0-----:R-:W-:Y:S02]  /*1ab0*/  VIADD R20, R73, 0x6 ;  /* 0x0000000649147836 */ /* 0x001fe40000000000 */
[----:B------:R-:W-:-:S03]  /*1ac0*/  @!P5 IADD3 R63, PT, PT, R63, R70, RZ ;  /* 0x000000463f3fd210 */ /* 0x000fc60007ffe0ff */
[----:B------:R-:W-:-:S04]  /*1ad0*/  LOP3.LUT R20, R20, 0x1e, RZ, 0xc0, !PT ;  /* 0x0000001e14147812 */ /* 0x000fc800078ec0ff */
[----:B------:R-:W-:Y:S01]  /*1ae0*/  IADD3 R21, PT, PT, -R20, 0xe1, RZ ;  /* 0x000000e114157810 */ /* 0x000fe20007ffe1ff */
[----:B-1----:R-:W-:-:S05]  /*1af0*/  @!P5 IMAD.WIDE R16, R63, 0x4, R16 ;  /* 0x000000043f10d825 */ /* 0x002fca00078e0210 */
[----:B------:R0:W5:Y:S01]  /*1b00*/  @!P5 LDG.E.CONSTANT R65, desc[UR8][R16.64] ;  /* 0x000000081041d981 */ /* 0x000162000c1e9900 */
        /* <DEDUP_REMOVED lines=11> */
[----:B------:R0:W5:Y:S01]  /*1bc0*/  @!P5 LDG.E.CONSTANT R63, desc[UR8][R20.64] ;  /* 0x00000008143fd981 */ /* 0x000162000c1e9900 */
[----:B------:R-:W-:Y:S02]  /*1bd0*/  ISETP.GE.U32.OR P5, PT, R72, R17, !P1 ;  /* 0x000000114800720c */ /* 0x000fe40004fa6470 */
[----:B------:R-:W-:-:S05]  /*1be0*/  LOP3.LUT R22, R22, 0x1f, R77, 0xf8, !PT ;  /* 0x0000001f16167812 */ /* 0x000fca00078ef84d */
[----:B------:R-:W-:Y:S02]  /*1bf0*/  IMAD R23, R23, 0xe0, R22 ;  /* 0x000000e017177824 */ /* 0x000fe400078e0216 */
[----:B0-----:R-:W-:-:S04]  /*1c00*/  IMAD.MOV.U32 R21, RZ, RZ, RZ ;  /* 0x000000ffff157224 */ /* 0x001fc800078e00ff */
[----:B------:R-:W0:Y:S01]  /*1c10*/  @!P5 LDC.64 R16, c[0x0][0x380] ;  /* 0x0000e000ff10db82 */ /* 0x000e220000000a00 */
[----:B------:R-:W-:-:S04]  /*1c20*/  @!P5 IMAD.IADD R23, R23, 0x1, R70 ;  /* 0x000000011717d824 */ /* 0x000fc800078e0246 */
[----:B0-----:R-:W-:-:S05]  /*1c30*/  @!P5 IMAD.WIDE R16, R23, 0x4, R16 ;  /* 0x000000041710d825 */ /* 0x001fca00078e0210 */
[----:B------:R0:W5:Y:S01]  /*1c40*/  @!P5 LDG.E.CONSTANT R21, desc[UR8][R16.64] ;  /* 0x000000081015d981 */ /* 0x000162000c1e9900 */
[----:B------:R-:W-:Y:S01]  /*1c50*/  ULEA UR6, UR5, UR4, 0x18 ;  /* 0x0000000405067291 */ /* 0x000fe2000f8ec0ff */
[----:B------:R-:W-:Y:S01]  /*1c60*/  BSSY.RECONVERGENT B0, `(.L_x_0) ;  /* 0x0000021000007945 */ /* 0x000fe20003800200 */
[----:B------:R-:W-:Y:S01]  /*1c70*/  IMAD.MOV.U32 R23, RZ, RZ, RZ ;  /* 0x000000ffff177224 */ /* 0x000fe200078e00ff */
[----:B------:R-:W1:Y:S02]  /*1c80*/  S2R R20, SR_TID.Z ;  /* 0x0000000000147919 */ /* 0x000e640000002300 */
[----:B-1----:R-:W-:-:S05]  /*1c90*/  IMAD R64, R20, 0x60, R73 ;  /* 0x0000006014407824 */ /* 0x002fca00078e0249 */
[----:B------:R-:W-:-:S05]  /*1ca0*/  LEA R64, R64, UR6, 0x2 ;  /* 0x0000000640407c11 */ /* 0x000fca000f8e10ff */
[----:B--2---:R0:W-:Y:S04]  /*1cb0*/  STS [R64], R75 ;  /* 0x0000004b40007388 */ /* 0x0041e80000000800 */
[----:B---3--:R0:W-:Y:S04]  /*1cc0*/  STS [R64+0x4], R27 ;  /* 0x0000041b40007388 */ /* 0x0081e80000000800 */
[----:B----4-:R0:W-:Y:S01]  /*1cd0*/  STS [R64+0x8], R25 ;  /* 0x0000081940007388 */ /* 0x0101e20000000800 */
[----:B------:R-:W-:Y:S05]  /*1ce0*/  @!P6 BRA `(.L_x_1) ;  /* 0x000000000060e947 */ /* 0x000fea0003800000 */
[----:B0-----:R-:W-:-:S05]  /*1cf0*/  VIADD R16, R73, 0x8 ;  /* 0x0000000849107836 */ /* 0x001fca0000000000 */
[----:B------:R-:W-:-:S04]  /*1d00*/  LOP3.LUT R25, R16, 0x18, RZ, 0xc0, !PT ;  /* 0x0000001810197812 */ /* 0x000fc800078ec0ff */
[C---:B------:R-:W-:Y:S02]  /*1d10*/  IADD3 R17, PT, PT, -R25.reuse, 0xe1, RZ ;  /* 0x000000e119117810 */ /* 0x040fe40007ffe1ff */
[----:B------:R-:W-:-:S04]  /*1d20*/  LOP3.LUT P5, RZ, R25, R72, RZ, 0xfc, !PT ;  /* 0x0000004819ff7212 */ /* 0x000fc800078afcff */
[----:B------:R-:W-:-:S13]  /*1d30*/  ISETP.GE.U32.OR P5, PT, R72, R17, !P5 ;  /* 0x000000114800720c */ /* 0x000fda0006fa6470 */
[----:B------:R-:W-:Y:S05]  /*1d40*/  @P5 BRA `(.L_x_1) ;  /* 0x0000000000485947 */ /* 0x000fea0003800000 */
[----:B------:R-:W-:-:S05]  /*1d50*/  VIADD R17, R71, 0x8 ;  /* 0x0000000847117836 */ /* 0x000fca0000000000 */
[C---:B------:R-:W-:Y:S02]  /*1d60*/  LEA.HI R16, R17.reuse, R74, RZ, 0x1b ;  /* 0x0000004a11107211 */ /* 0x040fe400078fd8ff */
[----:B------:R-:W-:Y:S02]  /*1d70*/  LOP3.LUT R25, R17, 0x18, RZ, 0xc0, !PT ;  /* 0x0000001811197812 */ /* 0x000fe400078ec0ff */
[----:B------:R-:W-:-:S05]  /*1d80*/  LOP3.LUT R22, R16, 0xffff, RZ, 0xc0, !PT ;  /* 0x0000ffff10167812 */ /* 0x000fca00078ec0ff */
[----:B------:R-:W-:-:S05]  /*1d90*/  IMAD R22, R22, 0xaaab, RZ ;  /* 0x0000aaab16167824 */ /* 0x000fca00078e02ff */
[----:B------:R-:W-:-:S04]  /*1da0*/  SHF.R.U32.HI R22, RZ, 0x12, R22 ;  /* 0x00000012ff167819 */ /* 0x000fc80000011616 */
[C---:B------:R-:W-:Y:S01]  /*1db0*/  PRMT R23, R22.reuse, 0x9910, RZ ;  /* 0x0000991016177816 */ /* 0x040fe200000000ff */
[----:B------:R-:W-:-:S04]  /*1dc0*/  IMAD R22, R22, 0xc400, R25 ;  /* 0x0000c40016167824 */ /* 0x000fc800078e0219 */
[----:B------:R-:W-:-:S04]  /*1dd0*/  IMAD R23, R23, 0x6, RZ ;  /* 0x0000000617177824 */ /* 0x000fc800078e02ff */
[----:B------:R-:W-:-:S05]  /*1de0*/  IMAD.MOV R23, RZ, RZ, -R23 ;  /* 0x000000ffff177224 */ /* 0x000fca00078e0a17 */
[----:B------:R-:W-:-:S04]  /*1df0*/  PRMT R23, R23, 0x7710, RZ ;  /* 0x0000771017177816 */ /* 0x000fc800000000ff */
[----:B------:R-:W-:Y:S02]  /*1e00*/  IADD3 R23, PT, PT, R16, R23, RZ ;  /* 0x0000001710177210 */ /* 0x000fe40007ffe0ff */
[----:B------:R-:W0:Y:S02]  /*1e10*/  LDC.64 R16, c[0x0][0x380] ;  /* 0x0000e000ff107b82 */ /* 0x000e240000000a00 */
[----:B------:R-:W-:-:S05]  /*1e20*/  LOP3.LUT R23, R23, 0xffff, RZ, 0xc0, !PT ;  /* 0x0000ffff17177812 */ /* 0x000fca00078ec0ff */
[----:B------:R-:W-:-:S04]  /*1e30*/  IMAD R23, R23, 0xe0, R22 ;  /* 0x000000e017177824 */ /* 0x000fc800078e0216 */
[----:B------:R-:W-:-:S04]  /*1e40*/  IMAD.IADD R23, R23, 0x1, R70 ;  /* 0x0000000117177824 */ /* 0x000fc800078e0246 */
[----:B0-----:R-:W-:-:S05]  /*1e50*/  IMAD.WIDE R16, R23, 0x4, R16 ;  /* 0x0000000417107825 */ /* 0x001fca00078e0210 */
[----:B------:R1:W5:Y:S02]  /*1e60*/  LDG.E.CONSTANT R23, desc[UR8][R16.64] ;  /* 0x0000000810177981 */ /* 0x000364000c1e9900 */
.L_x_1:
[----:B------:R-:W-:Y:S05]  /*1e70*/  BSYNC.RECONVERGENT B0 ;  /* 0x0000000000007941 */ /* 0x000fea0003800200 */
.L_x_0:
[----:B01----:R-:W-:Y:S01]  /*1e80*/  VIADD R17, R71, 0xa ;  /* 0x0000000a47117836 */ /* 0x003fe20000000000 */
[----:B------:R-:W-:Y:S02]  /*1e90*/  ISETP.NE.AND P5, PT, R40, RZ, PT ;  /* 0x000000ff2800720c */ /* 0x000fe40003fa5270 */
[----:B------:R-:W-:Y:S02]  /*1ea0*/  ISETP.NE.AND P6, PT, R41, RZ, PT ;  /* 0x000000ff2900720c */ /* 0x000fe40003fc5270 */
        /* <DEDUP_REMOVED lines=8> */
[----:B------:R-:W-:Y:S02]  /*1f30*/  IMAD.MOV R25, RZ, RZ, -R24 ;  /* 0x000000ffff197224 */ /* 0x000fe400078e0a18 */
[----:B------:R-:W-:-:S03]  /*1f40*/  VIADD R24, R73, 0xa ;  /* 0x0000000a49187836 */ /* 0x000fc60000000000 */
[----:B------:R-:W-:Y:S02]  /*1f50*/  PRMT R25, R25, 0x7710, RZ ;  /* 0x0000771019197816 */ /* 0x000fe400000000ff */
[----:B------:R-:W-:-:S03]  /*1f60*/  LOP3.LUT R24, R24, 0x1a, RZ, 0xc0, !PT ;  /* 0x0000001a18187812 */ /* 0x000fc600078ec0ff */
[----:B------:R-:W-:Y:S01]  /*1f70*/  IMAD.IADD R27, R16, 0x1, R25 ;  /* 0x00000001101b7824 */ /* 0x000fe200078e0219 */
[----:B------:R-:W-:-:S04]  /*1f80*/  IADD3 R25, PT, PT, -R24, 0xe1, RZ ;  /* 0x000000e118197810 */ /* 0x000fc80007ffe1ff */
[----:B------:R-:W-:Y:S02]  /*1f90*/  ISETP.GE.U32.OR P5, PT, R72, R25, !P5 ;  /* 0x000000194800720c */ /* 0x000fe40006fa6470 */
[----:B------:R-:W-:-:S05]  /*1fa0*/  LOP3.LUT R27, R27, 0xffff, RZ, 0xc0, !PT ;  /* 0x0000ffff1b1b7812 */ /* 0x000fca00078ec0ff */
[----:B------:R-:W-:-:S06]  /*1fb0*/  IMAD R25, R27, 0xe0, R22 ;  /* 0x000000e01b197824 */ /* 0x000fcc00078e0216 */
[----:B------:R-:W0:Y:S01]  /*1fc0*/  @!P5 LDC.64 R16, c[0x0][0x380] ;  /* 0x0000e000ff10db82 */ /* 0x000e220000000a00 */
[----:B------:R-:W-:Y:S02]  /*1fd0*/  VIADD R27, R71, 0xb ;  /* 0x0000000b471b7836 */ /* 0x000fe40000000000 */
[----:B------:R-:W-:-:S03]  /*1fe0*/  @!P5 IMAD.IADD R25, R25, 0x1, R70 ;  /* 0x000000011919d824 */ /* 0x000fc600078e0246 */
[----:B------:R-:W-:-:S04]  /*1ff0*/  LEA.HI R22, R27, R74, RZ, 0x1b ;  /* 0x0000004a1b167211 */ /* 0x000fc800078fd8ff */
[----:B------:R-:W-:-:S05]  /*2000*/  LOP3.LUT R24, R22, 0xffff, RZ, 0xc0, !PT ;  /* 0x0000ffff16187812 */ /* 0x000fca00078ec0ff */
[----:B------:R-:W-:-:S05]  /*2010*/  IMAD R24, R24, 0xaaab, RZ ;  /* 0x0000aaab18187824 */ /* 0x000fca00078e02ff */
[----:B------:R-:W-:Y:S01]  /*2020*/  SHF.R.U32.HI R24, RZ, 0x12, R24 ;  /* 0x00000012ff187819 */ /* 0x000fe20000011618 */
[----:B0-----:R-:W-:-:S04]  /*2030*/  @!P5 IMAD.WIDE R16, R25, 0x4, R16 ;  /* 0x000000041910d825 */ /* 0x001fc800078e0210 */
[----:B------:R-:W-:Y:S01]  /*2040*/  HFMA2 R25, -RZ, RZ, 0, 0 ;  /* 0x00000000ff197431 */ /* 0x000fe200000001ff */
[----:B------:R-:W-:Y:S02]  /*2050*/  PRMT R66, R24, 0x9910, RZ ;  /* 0x0000991018427816 */ /* 0x000fe400000000ff */
[----:B------:R-:W-:-:S03]  /*2060*/  LOP3.LUT R75, R27, 0x1b, RZ, 0xc0, !PT ;  /* 0x0000001b1b4b7812 */ /* 0x000fc600078ec0ff */
[----:B------:R-:W-:Y:S01]  /*2070*/  IMAD.MOV.U32 R27, RZ, RZ, R66 ;  /* 0x000000ffff1b7224 */ /* 0x000fe200078e0042 */
[----:B------:R0:W2:Y:S03]  /*2080*/  @!P5 LDG.E.CONSTANT R25, desc[UR8][R16.64] ;  /* 0x000000081019d981 */ /* 0x0000a6000c1e9900 */
[----:B------:R-:W-:Y:S02]  /*2090*/  IMAD R27, R27, 0x6, RZ ;  /* 0x000000061b1b7824 */ /* 0x000fe400078e02ff */
[----:B------:R-:W-:Y:S02]  /*20a0*/  IMAD R24, R24, 0xc400, R75 ;  /* 0x0000c40018187824 */ /* 0x000fe400078e024b */
[----:B------:R-:W-:Y:S02]  /*20b0*/  IMAD.MOV R27, RZ, RZ, -R27 ;  /* 0x000000ffff1b7224 */ /* 0x000fe400078e0a1b */
[----:B0-----:R-:W-:-:S03]  /*20c0*/  VIADD R16, R73, 0xb ;  /* 0x0000000b49107836 */ /* 0x001fc60000000000 */
[----:B------:R-:W-:Y:S02]  /*20d0*/  PRMT R27, R27, 0x7710, RZ ;  /* 0x000077101b1b7816 */ /* 0x000fe400000000ff */
[----:B------:R-:W-:-:S03]  /*20e0*/  LOP3.LUT R16, R16, 0x1b, RZ, 0xc0, !PT ;  /* 0x0000001b10107812 */ /* 0x000fc600078ec0ff */
[----:B------:R-:W-:Y:S01]  /*20f0*/  IMAD.IADD R27, R22, 0x1, R27 ;  /* 0x00000001161b7824 */ /* 0x000fe200078e021b */
[----:B------:R-:W-:Y:S01]  /*2100*/  IADD3 R17, PT, PT, -R16, 0xe1, RZ ;  /* 0x000000e110117810 */ /* 0x000fe20007ffe1ff */
[----:B------:R-:W-:-:S03]  /*2110*/  VIADD R75, R71, 0xc ;  /* 0x0000000c474b7836 */ /* 0x000fc60000000000 */
[----:B------:R-:W-:Y:S02]  /*2120*/  LOP3.LUT R27, R27, 0xffff, RZ, 0xc0, !PT ;  /* 0x0000ffff1b1b7812 */ /* 0x000fe400078ec0ff */
[----:B------:R-:W-:Y:S02]  /*2130*/  ISETP.GE.U32.OR P5, PT, R72, R17, !P6 ;  /* 0x000000114800720c */ /* 0x000fe400077a6470 */
[----:B------:R-:W-:Y:S01]  /*2140*/  LEA.HI R22, R75, R74, RZ, 0x1b ;  /* 0x0000004a4b167211 */ /* 0x000fe200078fd8ff */
[----:B------:R-:W-:Y:S01]  /*2150*/  IMAD R27, R27, 0xe0, R24 ;  /* 0x000000e01b1b7824 */ /* 0x000fe200078e0218 */
[----:B------:R-:W-:Y:S02]  /*2160*/  ISETP.NE.AND P6, PT, R42, RZ, PT ;  /* 0x000000ff2a00720c */ /* 0x000fe40003fc5270 */
[----:B------:R-:W-:-:S07]  /*2170*/  LOP3.LUT R24, R22, 0xffff, RZ, 0xc0, !PT ;  /* 0x0000ffff16187812 */ /* 0x000fce00078ec0ff */
[----:B------:R-:W0:Y:S01]  /*2180*/  @!P5 LDC.64 R16, c[0x0][0x380] ;  /* 0x0000e000ff10db82 */ /* 0x000e220000000a00 */
[----:B------:R-:W-:Y:S02]  /*2190*/  IMAD R24, R24, 0xaaab, RZ ;  /* 0x0000aaab18187824 */ /* 0x000fe400078e02ff */
[----:B------:R-:W-:-:S03]  /*21a0*/  @!P5 IMAD.IADD R27, R27, 0x1, R70 ;  /* 0x000000011b1bd824 */ /* 0x000fc600078e0246 */
[----:B------:R-:W-:-:S04]  /*21b0*/  SHF.R.U32.HI R24, RZ, 0x12, R24 ;  /* 0x00000012ff187819 */ /* 0x000fc80000011618 */
[----:B------:R-:W-:-:S05]  /*21c0*/  PRMT R66, R24, 0x9910, RZ ;  /* 0x0000991018427816 */ /* 0x000fca00000000ff */
[----:B------:R-:W-:-:S04]  /*21d0*/  IMAD R66, R66, 0x6, RZ ;  /* 0x0000000642427824 */ /* 0x000fc800078e02ff */
[----:B------:R-:W-:Y:S02]  /*21e0*/  IMAD.MOV R66, RZ, RZ, -R66 ;  /* 0x000000ffff427224 */ /* 0x000fe400078e0a42 */
[----:B0-----:R-:W-:Y:S01]  /*21f0*/  @!P5 IMAD.WIDE R16, R27, 0x4, R16 ;  /* 0x000000041b10d825 */ /* 0x001fe200078e0210 */
[----:B------:R-:W-:-:S06]  /*2200*/  MOV R27, RZ ;  /* 0x000000ff001b7202 */ /* 0x000fcc0000000f00 */
[----:B------:R0:W3:Y:S01]  /*2210*/  @!P5 LDG.E.CONSTANT R27, desc[UR8][R16.64] ;  /* 0x00000008101bd981 */ /* 0x0000e2000c1e9900 */
[----:B------:R-:W-:Y:S02]  /*2220*/  LOP3.LUT R75, R75, 0x1c, RZ, 0xc0, !PT ;  /* 0x0000001c4b4b7812 */ /* 0x000fe400078ec0ff */
[----:B------:R-:W-:-:S03]  /*2230*/  IADD3 R77, PT, PT, R71, 0xd, RZ ;  /* 0x0000000d474d7810 */ /* 0x000fc60007ffe0ff */
[----:B------:R-:W-:Y:S01]  /*2240*/  IMAD R75, R24, 0xc400, R75 ;  /* 0x0000c400184b7824 */ /* 0x000fe200078e024b */
[----:B0-----:R-:W-:Y:S01]  /*2250*/  PRMT R17, R66, 0x7710, RZ ;  /* 0x0000771042117816 */ /* 0x001fe200000000ff */
[----:B------:R-:W-:-:S04]  /*2260*/  VIADD R16, R73, 0xc ;  /* 0x0000000c49107836 */ /* 0x000fc80000000000 */
[----:B------:R-:W-:Y:S01]  /*2270*/  IMAD.IADD R17, R22, 0x1, R17 ;  /* 0x0000000116117824 */ /* 0x000fe200078e0211 */
[----:B------:R-:W-:-:S04]  /*2280*/  LOP3.LUT R16, R16, 0x1c, RZ, 0xc0, !PT ;  /* 0x0000001c10107812 */ /* 0x000fc800078ec0ff */
[----:B------:R-:W-:Y:S02]  /*2290*/  LOP3.LUT R22, R17, 0xffff, RZ, 0xc0, !PT ;  /* 0x0000ffff11167812 */ /* 0x000fe400078ec0ff */
[----:B------:R-:W-:Y:S02]  /*22a0*/  IADD3 R17, PT, PT, -R16, 0xe1, RZ ;  /* 0x000000e110117810 */ /* 0x000fe40007ffe1ff */
[----:B------:R-:W-:Y:S01]  /*22b0*/  LEA.HI R24, R77, R74, RZ, 0x1b ;  /* 0x0000004a4d187211 */ /* 0x000fe200078fd8ff */
[----:B------:R-:W-:Y:S01]  /*22c0*/  IMAD R75, R22, 0xe0, R75 ;  /* 0x000000e0164b7824 */ /* 0x000fe200078e024b */
[----:B------:R-:W-:Y:S02]  /*22d0*/  ISETP.GE.U32.OR P5, PT, R72, R17, !P6 ;  /* 0x000000114800720c */ /* 0x000fe400077a6470 */
[----:B------:R-:W-:Y:S02]  /*22e0*/  LOP3.LUT R22, R24, 0xffff, RZ, 0xc0, !PT ;  /* 0x0000ffff18167812 */ /* 0x000fe400078ec0ff */
[----:B------:R-:W-:-:S09]  /*22f0*/  ISETP.NE.AND P6, PT, R43, RZ, PT ;  /* 0x000000ff2b00720c */ /* 0x000fd20003fc5270 */
[----:B------:R-:W0:Y:S01]  /*2300*/  @!P5 LDC.64 R16, c[0x0][0x380] ;  /* 0x0000e000ff10db82 */ /* 0x000e220000000a00 */
[----:B------:R-:W-:Y:S02]  /*2310*/  IMAD R22, R22, 0xaaab, RZ ;  /* 0x0000aaab16167824 */ /* 0x000fe400078e02ff */
[----:B------:R-:W-:-:S03]  /*2320*/  @!P5 IMAD.IADD R75, R75, 0x1, R70 ;  /* 0x000000014b4bd824 */ /* 0x000fc600078e0246 */
[----:B------:R-:W-:-:S04]  /*2330*/  SHF.R.U32.HI R22, RZ, 0x12, R22 ;  /* 0x00000012ff167819 */ /* 0x000fc80000011616 */
[----:B------:R-:W-:-:S05]  /*2340*/  PRMT R66, R22, 0x9910, RZ ;  /* 0x0000991016427816 */ /* 0x000fca00000000ff */
[----:B------:R-:W-:Y:S02]  /*2350*/  IMAD R66, R66, 0x6, RZ ;  /* 0x0000000642427824 */ /* 0x000fe400078e02ff */
[----:B0-----:R-:W-:-:S04]  /*2360*/  @!P5 IMAD.WIDE R16, R75, 0x4, R16 ;  /* 0x000000044b10d825 */ /* 0x001fc800078e0210 */
[----:B------:R-:W-:Y:S02]  /*2370*/  IMAD.MOV.U32 R75, RZ, RZ, RZ ;  /* 0x000000ffff4b7224 */ /* 0x000fe400078e00ff */
[----:B------:R-:W-:-:S04]  /*2380*/  IMAD.MOV R66, RZ, RZ, -R66 ;  /* 0x000000ffff427224 */ /* 0x000fc800078e0a42 */
[----:B------:R0:W4:Y:S01]  /*2390*/  @!P5 LDG.E.CONSTANT R75, desc[UR8][R16.64] ;  /* 0x00000008104bd981 */ /* 0x000122000c1e9900 */
[----:B------:R-:W-:Y:S02]  /*23a0*/  PRMT R66, R66, 0x7710, RZ ;  /* 0x0000771042427816 */ /* 0x000fe400000000ff */
[----:B------:R-:W-:-:S03]  /*23b0*/  LOP3.LUT R77, R77, 0x1d, RZ, 0xc0, !PT ;  /* 0x0000001d4d4d7812 */ /* 0x000fc600078ec0ff */
[----:B------:R-:W-:Y:S02]  /*23c0*/  IMAD.IADD R66, R24, 0x1, R66 ;  /* 0x0000000118427824 */ /* 0x000fe400078e0242 */
[----:B------:R-:W-:Y:S02]  /*23d0*/  IMAD R77, R22, 0xc400, R77 ;  /* 0x0000c400164d7824 */ /* 0x000fe400078e024d */
[----:B0-----:R-:W-:Y:S01]  /*23e0*/  VIADD R16, R73, 0xd ;  /* 0x0000000d49107836 */ /* 0x001fe20000000000 */
[----:B------:R-:W-:-:S04]  /*23f0*/  LOP3.LUT R66, R66, 0xffff, RZ, 0xc0, !PT ;  /* 0x0000ffff42427812 */ /* 0x000fc800078ec0ff */
[----:B------:R-:W-:Y:S01]  /*2400*/  LOP3.LUT R16, R16, 0x1d, RZ, 0xc0, !PT ;  /* 0x0000001d10107812 */ /* 0x000fe200078ec0ff */
[----:B------:R-:W-:Y:S02]  /*2410*/  VIADD R22, R71, 0xe ;  /* 0x0000000e47167836 */ /* 0x000fe40000000000 */
[----:B------:R-:W-:Y:S01]  /*2420*/  IMAD R77, R66, 0xe0, R77 ;  /* 0x000000e0424d7824 */ /* 0x000fe200078e024d */
[----:B------:R-:W-:-:S04]  /*2430*/  IADD3 R17, PT, PT, -R16, 0xe1, RZ ;  /* 0x000000e110117810 */ /* 0x000fc80007ffe1ff */
[----:B------:R-:W-:Y:S02]  /*2440*/  ISETP.GE.U32.OR P5, PT, R72, R17, !P6 ;  /* 0x000000114800720c */ /* 0x000fe400077a6470 */
[----:B------:R-:W-:Y:S02]  /*2450*/  LEA.HI R24, R22, R74, RZ, 0x1b ;  /* 0x0000004a16187211 */ /* 0x000fe400078fd8ff */
[----:B------:R-:W-:Y:S02]  /*2460*/  ISETP.NE.AND P6, PT, R44, RZ, PT ;  /* 0x000000ff2c00720c */ /* 0x000fe40003fc5270 */
[----:B------:R-:W-:-:S07]  /*2470*/  LOP3.LUT R66, R24, 0xffff, RZ, 0xc0, !PT ;  /* 0x0000ffff18427812 */ /* 0x000fce00078ec0ff */
[----:B------:R-:W0:Y:S01]  /*2480*/  @!P5 LDC.64 R16, c[0x0][0x380] ;  /* 0x0000e000ff10db82 */ /* 0x000e220000000a00 */
[----:B------:R-:W-:Y:S02]  /*2490*/  IMAD R66, R66, 0xaaab, RZ ;  /* 0x0000aaab42427824 */ /* 0x000fe400078e02ff */
[----:B------:R-:W-:-:S03]  /*24a0*/  @!P5 IMAD.IADD R77, R77, 0x1, R70 ;  /* 0x000000014d4dd824 */ /* 0x000fc600078e0246 */
[----:B------:R-:W-:-:S04]  /*24b0*/  SHF.R.U32.HI R66, RZ, 0x12, R66 ;  /* 0x00000012ff427819 */ /* 0x000fc80000011642 */
[----:B------:R-:W-:-:S05]  /*24c0*/  PRMT R68, R66, 0x9910, RZ ;  /* 0x0000991042447816 */ /* 0x000fca00000000ff */
[----:B------:R-:W-:-:S05]  /*24d0*/  IMAD R68, R68, 0x6, RZ ;  /* 0x0000000644447824 */ /* 0x000fca00078e02ff */
[----:B------:R-:W-:Y:S01]  /*24e0*/  IADD3 R68, PT, PT, RZ, -R68, RZ ;  /* 0x80000044ff447210 */ /* 0x000fe20007ffe0ff */
[----:B0-----:R-:W-:-:S03]  /*24f0*/  @!P5 IMAD.WIDE R16, R77, 0x4, R16 ;  /* 0x000000044d10d825 */ /* 0x001fc600078e0210 */
[----:B------:R-:W-:Y:S01]  /*2500*/  PRMT R68, R68, 0x7710, RZ ;  /* 0x0000771044447816 */ /* 0x000fe200000000ff */
[----:B------:R-:W-:-:S04]  /*2510*/  IMAD.MOV.U32 R77, RZ, RZ, RZ ;  /* 0x000000ffff4d7224 */ /* 0x000fc800078e00ff */
[----:B------:R-:W-:Y:S02]  /*2520*/  IMAD.IADD R68, R24, 0x1, R68 ;  /* 0x0000000118447824 */ /* 0x000fe400078e0244 */
[----:B------:R0:W3:Y:S03]  /*2530*/  @!P5 LDG.E.CONSTANT R77, desc[UR8][R16.64] ;  /* 0x00000008104dd981 */ /* 0x0000e6000c1e9900 */
[----:B------:R-:W-:Y:S02]  /*2540*/  LOP3.LUT R68, R68, 0xffff, RZ, 0xc0, !PT ;  /* 0x0000ffff44447812 */ /* 0x000fe400078ec0ff */
[----:B0-----:R-:W-:Y:S01]  /*2550*/  LOP3.LUT R17, R22, 0x1e, RZ, 0xc0, !PT ;  /* 0x0000001e16117812 */ /* 0x001fe200078ec0ff */
[----:B------:R-:W-:-:S04]  /*2560*/  VIADD R16, R73, 0xe ;  /* 0x0000000e49107836 */ /* 0x000fc80000000000 */
[----:B------:R-:W-:Y:S01]  /*2570*/  IMAD R17, R66, 0xc400, R17 ;  /* 0x0000c40042117824 */ /* 0x000fe200078e0211 */
[----:B------:R-:W-:-:S03]  /*2580*/  LOP3.LUT R16, R16, 0x1e, RZ, 0xc0, !PT ;  /* 0x0000001e10107812 */ /* 0x000fc600078ec0ff */
[----:B------:R-:W-:Y:S01]  /*2590*/  IMAD R22, R68, 0xe0, R17 ;  /* 0x000000e044167824 */ /* 0x000fe200078e0211 */
[----:B------:R-:W-:-:S04]  /*25a0*/  IADD3 R17, PT, PT, -R16, 0xe1, RZ ;  /* 0x000000e110117810 */ /* 0x000fc80007ffe1ff */
[----:B------:R-:W-:Y:S01]  /*25b0*/  ISETP.GE.U32.OR P5, PT, R72, R17, !P6 ;  /* 0x000000114800720c */ /* 0x000fe200077a6470 */
[----:B------:R-:W-:Y:S01]  /*25c0*/  VIADD R24, R71, 0xf ;  /* 0x0000000f47187836 */ /* 0x000fe20000000000 */
[----:B-----5:R0:W-:Y:S01]  /*25d0*/  STS [R64+0xc], R67 ;  /* 0x00000c4340007388 */ /* 0x0201e20000000800 */
[----:B------:R-:W-:-:S03]  /*25e0*/  ISETP.NE.AND P6, PT, R45, RZ, PT ;  /* 0x000000ff2d00720c */ /* 0x000fc60003fc5270 */
[----:B------:R-:W-:-:S07]  /*25f0*/  LEA.HI R66, R24, R74, RZ, 0x1b ;  /* 0x0000004a18427211 */ /* 0x000fce00078fd8ff */
[----:B------:R-:W1:Y:S01]  /*2600*/  @!P5 LDC.64 R16, c[0x0][0x380] ;  /* 0x0000e000ff10db82 */ /* 0x000e620000000a00 */
[----:B------:R-:W-:Y:S01]  /*2610*/  LOP3.LUT R68, R66, 0xffff, RZ, 0xc0, !PT ;  /* 0x0000ffff42447812 */ /* 0x000fe200078ec0ff */
[----:B------:R-:W-:-:S04]  /*2620*/  @!P5 IMAD.IADD R22, R22, 0x1, R70 ;  /* 0x000000011616d824 */ /* 0x000fc800078e0246 */
[----:B------:R-:W-:-:S05]  /*2630*/  IMAD R68, R68, 0xaaab, RZ ;  /* 0x0000aaab44447824 */ /* 0x000fca00078e02ff */
[----:B------:R-:W-:-:S04]  /*2640*/  SHF.R.U32.HI R68, RZ, 0x12, R68 ;  /* 0x00000012ff447819 */ /* 0x000fc80000011644 */
[----:B------:R-:W-:-:S05]  /*2650*/  PRMT R76, R68, 0x9910, RZ ;  /* 0x00009910444c7816 */ /* 0x000fca00000000ff */
[----:B------:R-:W-:Y:S02]  /*2660*/  IMAD R76, R76, 0x6, RZ ;  /* 0x000000064c4c7824 */ /* 0x000fe400078e02ff */
[----:B-1----:R-:W-:-:S04]  /*2670*/  @!P5 IMAD.WIDE R16, R22, 0x4, R16 ;  /* 0x000000041610d825 */ /* 0x002fc800078e0210 */
[----:B------:R-:W-:Y:S02]  /*2680*/  IMAD.MOV.U32 R22, RZ, RZ, RZ ;  /* 0x000000ffff167224 */ /* 0x000fe400078e00ff */
[----:B------:R-:W-:-:S04]  /*2690*/  IMAD.MOV R76, RZ, RZ, -R76 ;  /* 0x000000ffff4c7224 */ /* 0x000fc800078e0a4c */
[----:B------:R1:W3:Y:S01]  /*26a0*/  @!P5 LDG.E.CONSTANT R22, desc[UR8][R16.64] ;  /* 0x000000081016d981 */ /* 0x0002e2000c1e9900 */
[----:B0-----:R-:W-:Y:S01]  /*26b0*/  LOP3.LUT R67, R24, 0x1f, RZ, 0xc0, !PT ;  /* 0x0000001f18437812 */ /* 0x001fe200078ec0ff */
[----:B------:R-:W-:Y:S01]  /*26c0*/  IMAD.MOV.U32 R24, RZ, RZ, RZ ;  /* 0x000000ffff187224 */ /* 0x000fe200078e00ff */
[----:B------:R-:W-:-:S03]  /*26d0*/  ISETP.NE.AND P5, PT, R46, RZ, PT ;  /* 0x000000ff2e00720c */ /* 0x000fc60003fa5270 */
[----:B------:R-:W-:Y:S01]  /*26e0*/  IMAD R68, R68, 0xc400, R67 ;  /* 0x0000c40044447824 */ /* 0x000fe200078e0243 */
[----:B-1----:R-:W-:Y:S01]  /*26f0*/  PRMT R17, R76, 0x7710, RZ ;  /* 0x000077104c117816 */ /* 0x002fe200000000ff */
[----:B------:R-:W-:-:S03]  /*2700*/  VIADD R16, R73, 0xf ;  /* 0x0000000f49107836 */ /* 0x000fc60000000000 */
[----:B------:R-:W-:Y:S02]  /*2710*/  IADD3 R17, PT, PT, R66, R17, RZ ;  /* 0x0000001142117210 */ /* 0x000fe40007ffe0ff */
[----:B------:R-:W-:Y:S02]  /*2720*/  LOP3.LUT R16, R16, 0x1f, RZ, 0xc0, !PT ;  /* 0x0000001f10107812 */ /* 0x000fe400078ec0ff */
[----:B------:R-:W-:-:S05]  /*2730*/  LOP3.LUT R17, R17, 0xffff, RZ, 0xc0, !PT ;  /* 0x0000ffff11117812 */ /* 0x000fca00078ec0ff */
[----:B------:R-:W-:Y:S01]  /*2740*/  IMAD R68, R17, 0xe0, R68 ;  /* 0x000000e011447824 */ /* 0x000fe200078e0244 */
[----:B------:R-:W-:-:S04]  /*2750*/  IADD3 R17, PT, PT, -R16, 0xe1, RZ ;  /* 0x000000e110117810 */ /* 0x000fc80007ffe1ff */
[----:B------:R-:W-:-:S13]  /*2760*/  ISETP.GE.U32.OR P5, PT, R72, R17, !P5 ;  /* 0x000000114800720c */ /* 0x000fda0006fa6470 */
[----:B------:R-:W0:Y:S01]  /*2770*/  @!P5 LDC.64 R66, c[0x0][0x380] ;  /* 0x0000e000ff42db82 */ /* 0x000e220000000a00 */
[----:B------:R-:W-:Y:S01]  /*2780*/  @!P5 IMAD.IADD R17, R68, 0x1, R70 ;  /* 0x000000014411d824 */ /* 0x000fe200078e0246 */
[----:B------:R-:W-:-:S03]  /*2790*/  LOP3.LUT R16, R26, 0x10, RZ, 0x3c, !PT ;  /* 0x000000101a107812 */ /* 0x000fc600078e3cff */
[----:B0-----:R-:W-:Y:S01]  /*27a0*/  @!P5 IMAD.WIDE R66, R17, 0x4, R66 ;  /* 0x000000041142d825 */ /* 0x001fe200078e0242 */
[----:B------:R-:W-:-:S04]  /*27b0*/  IADD3 R17, PT, PT, -R16, 0xe1, RZ ;  /* 0x000000e110117810 */ /* 0x000fc80007ffe1ff */
[----:B------:R0:W3:Y:S01]  /*27c0*/  @!P5 LDG.E.CONSTANT R24, desc[UR8][R66.64] ;  /* 0x000000084218d981 */ /* 0x0000e2000c1e9900 */
[----:B------:R-:W-:-:S04]  /*27d0*/  LOP3.LUT P5, RZ, R72, 0x10, R26, 0xf6, !PT ;  /* 0x0000001048ff7812 */ /* 0x000fc800078af61a */
[----:B------:R-:W-:-:S04]  /*27e0*/  ISETP.GE.U32.OR P5, PT, R72, R17, !P5 ;  /* 0x000000114800720c */ /* 0x000fc80006fa6470 */
[----:B------:R-:W-:Y:S01]  /*27f0*/  PLOP3.LUT P5, PT, P6, P5, PT, 0x8f, 0xf8 ;  /* 0x0000000000f8781c */ /* 0x000fe200037ab177 */
[----:B0-----:R-:W-:Y:S01]  /*2800*/  VIADD R67, R71, 0x11 ;  /* 0x0000001147437836 */ /* 0x001fe20000000000 */
[----:B------:R-:W-:-:S04]  /*2810*/  ISETP.NE.AND P6, PT, R47, RZ, PT ;  /* 0x000000ff2f00720c */ /* 0x000fc80003fc5270 */
[----:B------:R-:W-:-:S07]  /*2820*/  LEA.HI R66, R67, R74, RZ, 0x1b ;  /* 0x0000004a43427211 */ /* 0x000fce00078fd8ff */
[----:B------:R-:W0:Y:S01]  /*2830*/  @!P5 LDC.64 R16, c[0x0][0x380] ;  /* 0x0000e000ff10db82 */ /* 0x000e220000000a00 */
[----:B------:R-:W-:Y:S01]  /*2840*/  LOP3.LUT R68, R66, 0xffff, RZ, 0xc0, !PT ;  /* 0x0000ffff42447812 */ /* 0x000fe200078ec0ff */
[----:B------:R-:W-:-:S04]  /*2850*/  @!P5 IMAD.IADD R26, R9, 0x1, R70 ;  /* 0x00000001091ad824 */ /* 0x000fc800078e0246 */
[----:B------:R-:W-:-:S05]  /*2860*/  IMAD R68, R68, 0xaaab, RZ ;  /* 0x0000aaab44447824 */ /* 0x000fca00078e02ff */
[----:B------:R-:W-:-:S04]  /*2870*/  SHF.R.U32.HI R68, RZ, 0x12, R68 ;  /* 0x00000012ff447819 */ /* 0x000fc80000011644 */
[----:B------:R-:W-:-:S05]  /*2880*/  PRMT R76, R68, 0x9910, RZ ;  /* 0x00009910444c7816 */ /* 0x000fca00000000ff */
[----:B------:R-:W-:Y:S02]  /*2890*/  IMAD R76, R76, 0x6, RZ ;  /* 0x000000064c4c7824 */ /* 0x000fe400078e02ff */
[----:B0-----:R-:W-:-:S03]  /*28a0*/  @!P5 IMAD.WIDE R16, R26, 0x4, R16 ;  /* 0x000000041a10d825 */ /* 0x001fc600078e0210 */
[----:B------:R-:W-:Y:S01]  /*28b0*/  IADD3 R76, PT, PT, RZ, -R76, RZ ;  /* 0x8000004cff4c7210 */ /* 0x000fe20007ffe0ff */
[----:B------:R-:W-:-:S06]  /*28c0*/  IMAD.MOV.U32 R26, RZ, RZ, RZ ;  /* 0x000000ffff1a7224 */ /* 0x000fcc00078e00ff */
[----:B------:R0:W3:Y:S01]  /*28d0*/  @!P5 LDG.E.CONSTANT R26, desc[UR8][R16.64] ;  /* 0x00000008101ad981 */ /* 0x0000e2000c1e9900 */
[----:B------:R-:W-:-:S03]  /*28e0*/  LOP3.LUT R67, R67, 0x19, RZ, 0xc0, !PT ;  /* 0x0000001943437812 */ /* 0x000fc600078ec0ff */
[----:B------:R1:W-:Y:S02]  /*28f0*/  STS [R64+0x10], R69 ;  /* 0x0000104540007388 */ /* 0x0003e40000000800 */
[----:B------:R-:W-:Y:S01]  /*2900*/  IMAD R68, R68, 0xc400, R67 ;  /* 0x0000c40044447824 */ /* 0x000fe200078e0243 */
[----:B0-----:R-:W-:Y:S01]  /*2910*/  PRMT R17, R76, 0x7710, RZ ;  /* 0x000077104c117816 */ /* 0x001fe200000000ff */
[----:B------:R-:W-:-:S04]  /*2920*/  VIADD R16, R73, 0x11 ;  /* 0x0000001149107836 */ /* 0x000fc80000000000 */
[----:B------:R-:W-:Y:S01]  /*2930*/  IMAD.IADD R17, R66, 0x1, R17 ;  /* 0x0000000142117824 */ /* 0x000fe200078e0211 */
[----:B------:R-:W-:Y:S01]  /*2940*/  LOP3.LUT R16, R16, 0x19, RZ, 0xc0, !PT ;  /* 0x0000001910107812 */ /* 0x000fe200078ec0ff */
[----:B------:R-:W-:-:S03]  /*2950*/  IMAD.MOV.U32 R66, RZ, RZ, RZ ;  /* 0x000000ffff427224 */ /* 0x000fc600078e00ff */
[----:B------:R-:W-:-:S05]  /*2960*/  LOP3.LUT R17, R17, 0xffff, RZ, 0xc0, !PT ;  /* 0x0000ffff11117812 */ /* 0x000fca00078ec0ff */
[----:B------:R-:W-:Y:S01]  /*2970*/  IMAD R67, R17, 0xe0, R68 ;  /* 0x000000e011437824 */ /* 0x000fe200078e0244 */
[----:B------:R-:W-:-:S04]  /*2980*/  IADD3 R17, PT, PT, -R16, 0xe1, RZ ;  /* 0x000000e110117810 */ /* 0x000fc80007ffe1ff */
[----:B------:R-:W-:Y:S01]  /*2990*/  ISETP.GE.U32.OR P5, PT, R72, R17, !P6 ;  /* 0x000000114800720c */ /* 0x000fe200077a6470 */
[----:B------:R0:W-:Y:S01]  /*29a0*/  STS [R64+0x14], R65 ;  /* 0x0000144140007388 */ /* 0x0001e20000000800 */
[----:B------:R-:W-:-:S11]  /*29b0*/  ISETP.NE.AND P6, PT, R48, RZ, PT ;  /* 0x000000ff3000720c */ /* 0x000fd60003fc5270 */
[----:B------:R-:W2:Y:S01]  /*29c0*/  @!P5 LDC.64 R16, c[0x0][0x380] ;  /* 0x0000e000ff10db82 */ /* 0x000ea20000000a00 */
[----:B------:R-:W-:-:S04]  /*29d0*/  @!P5 IMAD.IADD R67, R67, 0x1, R70 ;  /* 0x000000014343d824 */ /* 0x000fc800078e0246 */
[----:B--2---:R-:W-:-:S04]  /*29e0*/  @!P5 IMAD.WIDE R16, R67, 0x4, R16 ;  /* 0x000000044310d825 */ /* 0x004fc800078e0210 */
[----:B------:R-:W-:Y:S01]  /*29f0*/  VIADD R67, R71, 0x12 ;  /* 0x0000001247437836 */ /* 0x000fe20000000000 */
[----:B------:R2:W3:Y:S04]  /*2a00*/  @!P5 LDG.E.CONSTANT R66, desc[UR8][R16.64] ;  /* 0x000000081042d981 */ /* 0x0004e8000c1e9900 */
[----:B------:R-:W-:-:S04]  /*2a10*/  LEA.HI R68, R67, R74, RZ, 0x1b ;  /* 0x0000004a43447211 */ /* 0x000fc800078fd8ff */
[----:B-1----:R-:W-:Y:S02]  /*2a20*/  LOP3.LUT R69, R68, 0xffff, RZ, 0xc0, !PT ;  /* 0x0000ffff44457812 */ /* 0x002fe400078ec0ff */
[----:B--2---:R-:W-:-:S03]  /*2a30*/  LOP3.LUT R16, R67, 0x1a, RZ, 0xc0, !PT ;  /* 0x0000001a43107812 */ /* 0x004fc600078ec0ff */
[----:B------:R-:W-:-:S05]  /*2a40*/  IMAD R69, R69, 0xaaab, RZ ;  /* 0x0000aaab45457824 */ /* 0x000fca00078e02ff */
[----:B------:R-:W-:-:S04]  /*2a50*/  SHF.R.U32.HI R69, RZ, 0x12, R69 ;  /* 0x00000012ff457819 */ /* 0x000fc80000011645 */
[C---:B------:R-:W-:Y:S01]  /*2a60*/  PRMT R76, R69.reuse, 0x9910, RZ ;  /* 0x00009910454c7816 */ /* 0x040fe200000000ff */
[----:B------:R-:W-:-:S04]  /*2a70*/  IMAD R16, R69, 0xc400, R16 ;  /* 0x0000c40045107824 */ /* 0x000fc800078e0210 */
[----:B------:R-:W-:-:S05]  /*2a80*/  IMAD R76, R76, 0x6, RZ ;  /* 0x000000064c4c7824 */ /* 0x000fca00078e02ff */
[----:B------:R-:W-:-:S04]  /*2a90*/  IADD3 R76, PT, PT, RZ, -R76, RZ ;  /* 0x8000004cff4c7210 */ /* 0x000fc80007ffe0ff */
[----:B------:R-:W-:-:S05]  /*2aa0*/  PRMT R17, R76, 0x7710, RZ ;  /* 0x000077104c117816 */ /* 0x000fca00000000ff */
[----:B------:R-:W-:Y:S02]  /*2ab0*/  IMAD.IADD R17, R68, 0x1, R17 ;  /* 0x0000000144117824 */ /* 0x000fe400078e0211 */
[----:B------:R-:W-:-:S03]  /*2ac0*/  IMAD.MOV.U32 R68, RZ, RZ, RZ ;  /* 0x000000ffff447224 */ /* 0x000fc600078e00ff */
[----:B------:R-:W-:-:S05]  /*2ad0*/  LOP3.LUT R17, R17, 0xffff, RZ, 0xc0, !PT ;  /* 0x0000ffff11117812 */ /* 0x000fca00078ec0ff */
[----:B0-----:R-:W-:Y:S02]  /*2ae0*/  IMAD R65, R17, 0xe0, R16 ;  /* 0x000000e011417824 */ /* 0x001fe400078e0210 */
[----:B------:R-:W-:-:S05]  /*2af0*/  VIADD R16, R73, 0x12 ;  /* 0x0000001249107836 */ /* 0x000fca0000000000 */
[----:B------:R-:W-:-:S04]  /*2b00*/  LOP3.LUT R16, R16, 0x1a, RZ, 0xc0, !PT ;  /* 0x0000001a10107812 */ /* 0x000fc800078ec0ff */
[----:B------:R-:W-:-:S04]  /*2b10*/  IADD3 R17, PT, PT, -R16, 0xe1, RZ ;  /* 0x000000e110117810 */ /* 0x000fc80007ffe1ff */
[----:B------:R-:W-:Y:S01]  /*2b20*/  ISETP.GE.U32.OR P5, PT, R72, R17, !P6 ;  /* 0x000000114800720c */ /* 0x000fe200077a6470 */
[----:B------:R0:W-:Y:S01]  /*2b30*/  STS [R64+0x18], R63 ;  /* 0x0000183f40007388 */ /* 0x0001e20000000800 */
[----:B------:R-:W-:-:S11]  /*2b40*/  ISETP.NE.AND P6, PT, R49, RZ, PT ;  /* 0x000000ff3100720c */ /* 0x000fd60003fc5270 */
[----:B------:R-:W1:Y:S01]  /*2b50*/  @!P5 LDC.64 R16, c[0x0][0x380] ;  /* 0x0000e000ff10db82 */ /* 0x000e620000000a00 */
[----:B------:R-:W-:-:S04]  /*2b60*/  @!P5 IMAD.IADD R65, R65, 0x1, R70 ;  /* 0x000000014141d824 */ /* 0x000fc800078e0246 */
[----:B-1----:R-:W-:-:S04]  /*2b70*/  @!P5 IMAD.WIDE R16, R65, 0x4, R16 ;  /* 0x000000044110d825 */ /* 0x002fc800078e0210 */
[----:B------:R-:W-:Y:S01]  /*2b80*/  VIADD R65, R71, 0x13 ;  /* 0x0000001347417836 */ /* 0x000fe20000000000 */
[----:B------:R1:W2:Y:S04]  /*2b90*/  @!P5 LDG.E.CONSTANT R68, desc[UR8][R16.64] ;  /* 0x000000081044d981 */ /* 0x0002a8000c1e9900 */
[----:B------:R-:W-:-:S04]  /*2ba0*/  LEA.HI R67, R65, R74, RZ, 0x1b ;  /* 0x0000004a41437211 */ /* 0x000fc800078fd8ff */
[----:B------:R-:W-:-:S05]  /*2bb0*/  LOP3.LUT R69, R67, 0xffff, RZ, 0xc0, !PT ;  /* 0x0000ffff43457812 */ /* 0x000fca00078ec0ff */
[----:B------:R-:W-:-:S05]  /*2bc0*/  IMAD R69, R69, 0xaaab, RZ ;  /* 0x0000aaab45457824 */ /* 0x000fca00078e02ff */
[----:B------:R-:W-:-:S04]  /*2bd0*/  SHF.R.U32.HI R69, RZ, 0x12, R69 ;  /* 0x00000012ff457819 */ /* 0x000fc80000011645 */
[----:B------:R-:W-:-:S05]  /*2be0*/  PRMT R76, R69, 0x9910, RZ ;  /* 0x00009910454c7816 */ /* 0x000fca00000000ff */
[----:B------:R-:W-:-:S05]  /*2bf0*/  IMAD R76, R76, 0x6, RZ ;  /* 0x000000064c4c7824 */ /* 0x000fca00078e02ff */
[----:B------:R-:W-:-:S04]  /*2c00*/  IADD3 R76, PT, PT, RZ, -R76, RZ ;  /* 0x8000004cff4c7210 */ /* 0x000fc80007ffe0ff */
[----:B-1----:R-:W-:Y:S02]  /*2c10*/  PRMT R16, R76, 0x7710, RZ ;  /* 0x000077104c107816 */ /* 0x002fe400000000ff */
[----:B------:R-:W-:-:S03]  /*2c20*/  LOP3.LUT R76, R65, 0x1b, RZ, 0xc0, !PT ;  /* 0x0000001b414c7812 */ /* 0x000fc600078ec0ff */
[----:B------:R-:W-:Y:S02]  /*2c30*/  IMAD.IADD R16, R67, 0x1, R16 ;  /* 0x0000000143107824 */ /* 0x000fe400078e0210 */
[----:B------:R-:W-:-:S03]  /*2c40*/  IMAD R69, R69, 0xc400, R76 ;  /* 0x0000c40045457824 */ /* 0x000fc600078e024c */
[----:B------:R-:W-:-:S05]  /*2c50*/  LOP3.LUT R16, R16, 0xffff, RZ, 0xc0, !PT ;  /* 0x0000ffff10107812 */ /* 0x000fca00078ec0ff */
[----:B0-----:R-:W-:Y:S02]  /*2c60*/  IMAD R63, R16, 0xe0, R69 ;  /* 0x000000e0103f7824 */ /* 0x001fe400078e0245 */
[----:B------:R-:W-:-:S05]  /*2c70*/  VIADD R16, R73, 0x13 ;  /* 0x0000001349107836 */ /* 0x000fca0000000000 */
[----:B------:R-:W-:-:S04]  /*2c80*/  LOP3.LUT R16, R16, 0x1b, RZ, 0xc0, !PT ;  /* 0x0000001b10107812 */ /* 0x000fc800078ec0ff */
[----:B------:R-:W-:-:S04]  /*2c90*/  IADD3 R17, PT, PT, -R16, 0xe1, RZ ;  /* 0x000000e110117810 */ /* 0x000fc80007ffe1ff */
[----:B------:R-:W-:Y:S01]  /*2ca0*/  ISETP.GE.U32.OR P5, PT, R72, R17, !P6 ;  /* 0x000000114800720c */ /* 0x000fe200077a6470 */
[----:B------:R-:W-:Y:S01]  /*2cb0*/  VIADD R65, R71, 0x14 ;  /* 0x0000001447417836 */ /* 0x000fe20000000000 */
[----:B------:R-:W-:-:S11]  /*2cc0*/  ISETP.NE.AND P6, PT, R50, RZ, PT ;  /* 0x000000ff3200720c */ /* 0x000fd60003fc5270 */
[----:B------:R-:W0:Y:S01]  /*2cd0*/  @!P5 LDC.64 R16, c[0x0][0x380] ;  /* 0x0000e000ff10db82 */ /* 0x000e220000000a00 */
[----:B------:R-:W-:Y:S01]  /*2ce0*/  LEA.HI R67, R65, R74, RZ, 0x1b ;  /* 0x0000004a41437211 */ /* 0x000fe200078fd8ff */
[----:B------:R-:W-:-:S03]  /*2cf0*/  @!P5 IMAD.IADD R63, R63, 0x1, R70 ;  /* 0x000000013f3fd824 */ /* 0x000fc600078e0246 */
[----:B------:R-:W-:-:S05]  /*2d00*/  LOP3.LUT R69, R67, 0xffff, RZ, 0xc0, !PT ;  /* 0x0000ffff43457812 */ /* 0x000fca00078ec0ff */
[----:B------:R-:W-:-:S05]  /*2d10*/  IMAD R69, R69, 0xaaab, RZ ;  /* 0x0000aaab45457824 */ /* 0x000fca00078e02ff */
[----:B------:R-:W-:Y:S01]  /*2d20*/  SHF.R.U32.HI R69, RZ, 0x12, R69 ;  /* 0x00000012ff457819 */ /* 0x000fe20000011645 */
[----:B0-----:R-:W-:-:S04]  /*2d30*/  @!P5 IMAD.WIDE R16, R63, 0x4, R16 ;  /* 0x000000043f10d825 */ /* 0x001fc800078e0210 */
[----:B------:R-:W-:Y:S01]  /*2d40*/  IMAD.MOV.U32 R63, RZ, RZ, RZ ;  /* 0x000000ffff3f7224 */ /* 0x000fe200078e00ff */
[----:B------:R-:W-:-:S05]  /*2d50*/  PRMT R76, R69, 0x9910, RZ ;  /* 0x00009910454c7816 */ /* 0x000fca00000000ff */
[----:B------:R0:W2:Y:S01]  /*2d60*/  @!P5 LDG.E.CONSTANT R63, desc[UR8][R16.64] ;  /* 0x00000008103fd981 */ /* 0x0000a2000c1e9900 */
[----:B------:R-:W-:-:S05]  /*2d70*/  IMAD R76, R76, 0x6, RZ ;  /* 0x000000064c4c7824 */ /* 0x000fca00078e02ff */
[----:B------:R-:W-:Y:S02]  /*2d80*/  IADD3 R76, PT, PT, RZ, -R76, RZ ;  /* 0x8000004cff4c7210 */ /* 0x000fe40007ffe0ff */
[----:B0-----:R-:W-:Y:S02]  /*2d90*/  LOP3.LUT R16, R65, 0x1c, RZ, 0xc0, !PT ;  /* 0x0000001c41107812 */ /* 0x001fe400078ec0ff */
[----:B------:R-:W-:-:S03]  /*2da0*/  PRMT R76, R76, 0x7710, RZ ;  /* 0x000077104c4c7816 */ /* 0x000fc600000000ff */
[----:B------:R-:W-:Y:S02]  /*2db0*/  IMAD R69, R69, 0xc400, R16 ;  /* 0x0000c40045457824 */ /* 0x000fe400078e0210 */
[----:B------:R-:W-:Y:S02]  /*2dc0*/  VIADD R16, R73, 0x14 ;  /* 0x0000001449107836 */ /* 0x000fe40000000000 */
[----:B------:R-:W-:-:S03]  /*2dd0*/  IMAD.IADD R76, R67, 0x1, R76 ;  /* 0x00000001434c7824 */ /* 0x000fc600078e024c */
[----:B------:R-:W-:Y:S02]  /*2de0*/  LOP3.LUT R16, R16, 0x1c, RZ, 0xc0, !PT ;  /* 0x0000001c10107812 */ /* 0x000fe400078ec0ff */
[----:B------:R-:W-:Y:S02]  /*2df0*/  LOP3.LUT R76, R76, 0xffff, RZ, 0xc0, !PT ;  /* 0x0000ffff4c4c7812 */ /* 0x000fe400078ec0ff */
[----:B------:R-:W-:-:S03]  /*2e00*/  IADD3 R17, PT, PT, -R16, 0xe1, RZ ;  /* 0x000000e110117810 */ /* 0x000fc60007ffe1ff */
[----:B------:R-:W-:Y:S01]  /*2e10*/  IMAD R65, R76, 0xe0, R69 ;  /* 0x000000e04c417824 */ /* 0x000fe200078e0245 */
[----:B------:R-:W-:-:S13]  /*2e20*/  ISETP.GE.U32.OR P5, PT, R72, R17, !P2 ;  /* 0x000000114800720c */ /* 0x000fda00057a6470 */
[----:B------:R-:W0:Y:S01]  /*2e30*/  @!P5 LDC.64 R16, c[0x0][0x380] ;  /* 0x0000e000ff10db82 */ /* 0x000e220000000a00 */
[----:B------:R-:W-:Y:S02]  /*2e40*/  VIADD R67, R73, 0x16 ;  /* 0x0000001649437836 */ /* 0x000fe40000000000 */
[----:B------:R-:W-:-:S03]  /*2e50*/  @!P5 IMAD.IADD R65, R65, 0x1, R70 ;  /* 0x000000014141d824 */ /* 0x000fc600078e0246 */
[----:B------:R-:W-:-:S04]  /*2e60*/  LOP3.LUT R67, R67, 0x1e, RZ, 0xc0, !PT ;  /* 0x0000001e43437812 */ /* 0x000fc800078ec0ff */
[----:B------:R-:W-:Y:S01]  /*2e70*/  IADD3 R67, PT, PT, -R67, 0xe1, RZ ;  /* 0x000000e143437810 */ /* 0x000fe20007ffe1ff */
[----:B0-----:R-:W-:-:S04]  /*2e80*/  @!P5 IMAD.WIDE R16, R65, 0x4, R16 ;  /* 0x000000044110d825 */ /* 0x001fc800078e0210 */
[----:B------:R-:W-:-:S06]  /*2e90*/  IMAD.MOV.U32 R65, RZ, RZ, RZ ;  /* 0x000000ffff417224 */ /* 0x000fcc00078e00ff */
[----:B------:R0:W2:Y:S01]  /*2ea0*/  @!P5 LDG.E.CONSTANT R65, desc[UR8][R16.64] ;  /* 0x000000081041d981 */ /* 0x0000a2000c1e9900 */
[----:B------:R-:W-:-:S13]  /*2eb0*/  ISETP.GE.U32.OR P5, PT, R72, R67, !P0 ;  /* 0x000000434800720c */ /* 0x000fda00047a6470 */
[----:B0-----:R-:W0:Y:S01]  /*2ec0*/  @!P5 LDC.64 R16, c[0x0][0x380] ;  /* 0x0000e000ff10db82 */ /* 0x001e220000000a00 */
[----:B------:R-:W-:Y:S01]  /*2ed0*/  @!P5 IADD3 R67, PT, PT, R10, R70, RZ ;  /* 0x000000460a43d210 */ /* 0x000fe20007ffe0ff */
[----:B------:R-:W-:-:S05]  /*2ee0*/  VIADD R69, R71, 0x9 ;  /* 0x0000000947457836 */ /* 0x000fca0000000000 */
[----:B------:R-:W-:Y:S01]  /*2ef0*/  LEA.HI R76, R69, R74, RZ, 0x1b ;  /* 0x0000004a454c7211 */ /* 0x000fe200078fd8ff */
[----:B0-----:R-:W-:-:S04]  /*2f00*/  @!P5 IMAD.WIDE R16, R67, 0x4, R16 ;  /* 0x000000044310d825 */ /* 0x001fc800078e0210 */
[----:B------:R-:W-:-:S06]  /*2f10*/  IMAD.MOV.U32 R67, RZ, RZ, RZ ;  /* 0x000000ffff437224 */ /* 0x000fcc00078e00ff */
[----:B------:R0:W2:Y:S01]  /*2f20*/  @!P5 LDG.E.CONSTANT R67, desc[UR8][R16.64] ;  /* 0x000000081043d981 */ /* 0x0000a2000c1e9900 */
[----:B------:R-:W-:Y:S02]  /*2f30*/  LOP3.LUT R69, R69, 0x19, RZ, 0xc0, !PT ;  /* 0x0000001945457812 */ /* 0x000fe400078ec0ff */
[----:B0-----:R-:W-:-:S05]  /*2f40*/  LOP3.LUT R16, R76, 0xffff, RZ, 0xc0, !PT ;  /* 0x0000ffff4c107812 */ /* 0x001fca00078ec0ff */
[----:B------:R-:W-:-:S05]  /*2f50*/  IMAD R16, R16, 0xaaab, RZ ;  /* 0x0000aaab10107824 */ /* 0x000fca00078e02ff */
[----:B------:R-:W-:-:S04]  /*2f60*/  SHF.R.U32.HI R16, RZ, 0x12, R16 ;  /* 0x00000012ff107819 */ /* 0x000fc80000011610 */
[C---:B------:R-:W-:Y:S01]  /*2f70*/  PRMT R17, R16.reuse, 0x9910, RZ ;  /* 0x0000991010117816 */ /* 0x040fe200000000ff */
[----:B------:R-:W-:Y:S02]  /*2f80*/  IMAD R69, R16, 0xc400, R69 ;  /* 0x0000c40010457824 */ /* 0x000fe400078e0245 */
[----:B------:R-:W-:Y:S02]  /*2f90*/  VIADD R16, R73, 0x9 ;  /* 0x0000000949107836 */ /* 0x000fe40000000000 */
[----:B------:R-:W-:-:S03]  /*2fa0*/  IMAD R17, R17, 0x6, RZ ;  /* 0x0000000611117824 */ /* 0x000fc600078e02ff */
[----:B------:R-:W-:Y:S01]  /*2fb0*/  LOP3.LUT R16, R16, 0x19, RZ, 0xc0, !PT ;  /* 0x0000001910107812 */ /* 0x000fe200078ec0ff */
[----:B------:R-:W-:-:S05]  /*2fc0*/  IMAD.MOV R17, RZ, RZ, -R17 ;  /* 0x000000ffff117224 */ /* 0x000fca00078e0a11 */
[----:B------:R-:W-:-:S05]  /*2fd0*/  PRMT R17, R17, 0x7710, RZ ;  /* 0x0000771011117816 */ /* 0x000fca00000000ff */
[----:B------:R-:W-:Y:S01]  /*2fe0*/  IMAD.IADD R76, R76, 0x1, R17 ;  /* 0x000000014c4c7824 */ /* 0x000fe200078e0211 */
[----:B------:R-:W-:-:S04]  /*2ff0*/  IADD3 R17, PT, PT, -R16, 0xe1, RZ ;  /* 0x000000e110117810 */ /* 0x000fc80007ffe1ff */
[----:B------:R-:W-:Y:S01]  /*3000*/  ISETP.GE.U32.OR P5, PT, R72, R17, !P6 ;  /* 0x000000114800720c */ /* 0x000fe200077a6470 */
[----:B------:R-:W-:Y:S01]  /*3010*/  VIADD R71, R71, 0x15 ;  /* 0x0000001547477836 */ /* 0x000fe20000000000 */
[----:B------:R-:W-:-:S11]  /*3020*/  LOP3.LUT R76, R76, 0xffff, RZ, 0xc0, !PT ;  /* 0x0000ffff4c4c7812 */ /* 0x000fd600078ec0ff */
[----:B------:R-:W0:Y:S01]  /*3030*/  @!P5 LDC.64 R16, c[0x0][0x380] ;  /* 0x0000e000ff10db82 */ /* 0x000e220000000a00 */
[----:B------:R-:W-:Y:S01]  /*3040*/  IMAD R69, R76, 0xe0, R69 ;  /* 0x000000e04c457824 */ /* 0x000fe200078e0245 */
[----:B------:R-:W-:-:S04]  /*3050*/  LEA.HI R74, R71, R74, RZ, 0x1b ;  /* 0x0000004a474a7211 */ /* 0x000fc800078fd8ff */
[----:B------:R-:W-:Y:S02]  /*3060*/  LOP3.LUT R76, R74, 0xffff, RZ, 0xc0, !PT ;  /* 0x0000ffff4a4c7812 */ /* 0x000fe400078ec0ff */
[----:B------:R-:W-:-:S03]  /*3070*/  @!P5 IADD3 R69, PT, PT, R69, R70, RZ ;  /* 0x000000464545d210 */ /* 0x000fc60007ffe0ff */
[----:B------:R-:W-:-:S05]  /*3080*/  IMAD R76, R76, 0xaaab, RZ ;  /* 0x0000aaab4c4c7824 */ /* 0x000fca00078e02ff */
[----:B------:R-:W-:Y:S01]  /*3090*/  SHF.R.U32.HI R76, RZ, 0x12, R76 ;  /* 0x00000012ff4c7819 */ /* 0x000fe2000001164c */
[----:B0-----:R-:W-:-:S04]  /*30a0*/  @!P5 IMAD.WIDE R16, R69, 0x4, R16 ;  /* 0x000000044510d825 */ /* 0x001fc800078e0210 */
[----:B------:R-:W-:-:S06]  /*30b0*/  IMAD.MOV.U32 R69, RZ, RZ, RZ ;  /* 0x000000ffff457224 */ /* 0x000fcc00078e00ff */
[----:B------:R0:W2:Y:S01]  /*30c0*/  @!P5 LDG.E.CONSTANT R69, desc[UR8][R16.64] ;  /* 0x000000081045d981 */ /* 0x0000a2000c1e9900 */
[----:B------:R-:W-:Y:S02]  /*30d0*/  LOP3.LUT R71, R71, 0x1d, RZ, 0xc0, !PT ;  /* 0x0000001d47477812 */ /* 0x000fe400078ec0ff */
[----:B0-----:R-:W-:-:S03]  /*30e0*/  PRMT R16, R76, 0x9910, RZ ;  /* 0x000099104c107816 */ /* 0x001fc600000000ff */
[----:B------:R-:W-:Y:S02]  /*30f0*/  IMAD R76, R76, 0xc400, R71 ;  /* 0x0000c4004c4c7824 */ /* 0x000fe400078e0247 */
[----:B------:R-:W-:-:S04]  /*3100*/  IMAD R16, R16, 0x6, RZ ;  /* 0x0000000610107824 */ /* 0x000fc800078e02ff */
[----:B------:R-:W-:-:S05]  /*3110*/  IMAD.MOV R16, RZ, RZ, -R16 ;  /* 0x000000ffff107224 */ /* 0x000fca00078e0a10 */
[----:B------:R-:W-:Y:S01]  /*3120*/  PRMT R17, R16, 0x7710, RZ ;  /* 0x0000771010117816 */ /* 0x000fe200000000ff */
[C---:B------:R-:W-:Y:S01]  /*3130*/  VIADD R16, R73.reuse, 0x15 ;  /* 0x0000001549107836 */ /* 0x040fe20000000000 */
[----:B------:R-:W-:-:S03]  /*3140*/  IADD3 R73, PT, PT, R73, 0x17, RZ ;  /* 0x0000001749497810 */ /* 0x000fc60007ffe0ff */
[----:B------:R-:W-:Y:S01]  /*3150*/  IMAD.IADD R17, R74, 0x1, R17 ;  /* 0x000000014a117824 */ /* 0x000fe200078e0211 */
[----:B------:R-:W-:-:S04]  /*3160*/  LOP3.LUT R16, R16, 0x1d, RZ, 0xc0, !PT ;  /* 0x0000001d10107812 */ /* 0x000fc800078ec0ff */
[----:B------:R-:W-:-:S05]  /*3170*/  LOP3.LUT R17, R17, 0xffff, RZ, 0xc0, !PT ;  /* 0x0000ffff11117812 */ /* 0x000fca00078ec0ff */
[----:B------:R-:W-:Y:S01]  /*3180*/  IMAD R71, R17, 0xe0, R76 ;  /* 0x000000e011477824 */ /* 0x000fe200078e024c */
[----:B------:R-:W-:-:S04]  /*3190*/  IADD3 R17, PT, PT, -R16, 0xe1, RZ ;  /* 0x000000e110117810 */ /* 0x000fc80007ffe1ff */
[----:B------:R-:W-:Y:S02]  /*31a0*/  ISETP.GE.U32.OR P5, PT, R72, R17, !P3 ;  /* 0x000000114800720c */ /* 0x000fe40005fa6470 */
[----:B------:R-:W-:-:S04]  /*31b0*/  LOP3.LUT R17, R73, 0x1f, RZ, 0xc0, !PT ;  /* 0x0000001f49117812 */ /* 0x000fc800078ec0ff */
[----:B------:R-:W-:-:S04]  /*31c0*/  IADD3 R17, PT, PT, -R17, 0xe1, RZ ;  /* 0x000000e111117810 */ /* 0x000fc80007ffe1ff */
[----:B------:R-:W-:-:S03]  /*31d0*/  ISETP.GE.U32.OR P6, PT, R72, R17, !P4 ;  /* 0x000000114800720c */ /* 0x000fc600067c6470 */
[----:B------:R-:W0:Y:S01]  /*31e0*/  @!P5 LDC.64 R16, c[0x0][0x380] ;  /* 0x0000e000ff10db82 */ /* 0x000e220000000a00 */
[----:B------:R-:W-:-:S09]  /*31f0*/  @!P5 IMAD.IADD R71, R71, 0x1, R70 ;  /* 0x000000014747d824 */ /* 0x000fd200078e0246 */
[----:B------:R-:W-:Y:S02]  /*3200*/  @!P6 IMAD.IADD R73, R11, 0x1, R70 ;  /* 0x000000010b49e824 */ /* 0x000fe400078e0246 */
[----:B0-----:R-:W-:-:S04]  /*3210*/  @!P5 IMAD.WIDE R16, R71, 0x4, R16 ;  /* 0x000000044710d825 */ /* 0x001fc800078e0210 */
[----:B------:R-:W-:-:S06]  /*3220*/  IMAD.MOV.U32 R71, RZ, RZ, RZ ;  /* 0x000000ffff477224 */ /* 0x000fcc00078e00ff */
[----:B------:R0:W2:Y:S01]  /*3230*/  @!P5 LDG.E.CONSTANT R71, desc[UR8][R16.64] ;  /* 0x000000081047d981 */ /* 0x0000a2000c1e9900 */
[C---:B------:R-:W-:Y:S01]  /*3240*/  IMAD R70, R20.reuse, 0x8, R19 ;  /* 0x0000000814467824 */ /* 0x040fe200078e0213 */
[----:B------:R-:W-:Y:S01]  /*3250*/  LEA R19, R20, R19, 0x1 ;  /* 0x0000001314137211 */ /* 0x000fe200078e08ff */
[----:B0-----:R-:W0:Y:S02]  /*3260*/  @!P6 LDC.64 R16, c[0x0][0x380] ;  /* 0x0000e000ff10eb82 */ /* 0x001e240000000a00 */
[--C-:B------:R-:W-:Y:S02]  /*3270*/  IMAD R20, R70, 0x2, R18.reuse ;  /* 0x0000000246147824 */ /* 0x100fe400078e0212 */
[----:B------:R-:W-:-:S04]  /*3280*/  IMAD R70, R19, 0x2, R18 ;  /* 0x0000000213467824 */ /* 0x000fc800078e0212 */
[----:B------:R-:W1:Y:S01]  /*3290*/  LDC.64 R18, c[0x0][0x388] ;  /* 0x0000e200ff127b82 */ /* 0x000e620000000a00 */
[----:B------:R-:W-:Y:S01]  /*32a0*/  IMAD R20, R12, 0x4, R20 ;  /* 0x000000040c147824 */ /* 0x000fe200078e0214 */
[----:B----4-:R1:W-:Y:S01]  /*32b0*/  STS [R64+0x30], R75 ;  /* 0x0000304b40007388 */ /* 0x0103e20000000800 */
[----:B0-----:R-:W-:-:S04]  /*32c0*/  @!P6 IMAD.WIDE R16, R73, 0x4, R16 ;  /* 0x000000044910e825 */ /* 0x001fc800078e0210 */
[----:B------:R-:W-:-:S06]  /*32d0*/  IMAD.MOV.U32 R73, RZ, RZ, RZ ;  /* 0x000000ffff497224 */ /* 0x000fcc00078e00ff */
[----:B------:R0:W4:Y:S04]  /*32e0*/  @!P6 LDG.E.CONSTANT R73, desc[UR8][R16.64] ;  /* 0x000000081049e981 */ /* 0x000128000c1e9900 */
[----:B------:R3:W-:Y:S04]  /*32f0*/  STS [R64+0x1c], R21 ;  /* 0x00001c1540007388 */ /* 0x0007e80000000800 */
[----:B------:R-:W-:Y:S01]  /*3300*/  STS [R64+0x20], R23 ;  /* 0x0000201740007388 */ /* 0x000fe20000000800 */
[----:B0-----:R-:W-:-:S03]  /*3310*/  IMAD R17, R20, 0x24, R37 ;  /* 0x0000002414117824 */ /* 0x001fc600078e0225 */
[----:B------:R-:W-:Y:S01]  /*3320*/  STS [R64+0x28], R25 ;  /* 0x0000281940007388 */ /* 0x000fe20000000800 */
[----:B-1----:R-:W-:-:S03]  /*3330*/  IMAD.WIDE.U32 R74, R17, 0x4, R18 ;  /* 0x00000004114a7825 */ /* 0x002fc600078e0012 */
[----:B---3--:R-:W-:Y:S04]  /*3340*/  STS [R64+0x2c], R27 ;  /* 0x00002c1b40007388 */ /* 0x008fe80000000800 */
[----:B------:R0:W-:Y:S04]  /*3350*/  STS [R64+0x38], R22 ;  /* 0x0000381640007388 */ /* 0x0001e80000000800 */
[----:B------:R1:W-:Y:S04]  /*3360*/  STS [R64+0x3c], R24 ;  /* 0x00003c1840007388 */ /* 0x0003e80000000800 */
[----:B------:R3:W-:Y:S04]  /*3370*/  STS [R64+0x40], R26 ;  /* 0x0000401a40007388 */ /* 0x0007e80000000800 */
[----:B------:R-:W4:Y:S04]  /*3380*/  LDG.E.CONSTANT R16, desc[UR8][R74.64] ;  /* 0x000000084a107981 */ /* 0x000f28000c1e9900 */
[----:B------:R-:W4:Y:S04]  /*3390*/  LDG.E.CONSTANT R17, desc[UR8][R74.64+0xc] ;  /* 0x00000c084a117981 */ /* 0x000f28000c1e9900 */
[----:B------:R-:W4:Y:S04]  /*33a0*/  LDG.E.CONSTANT R18, desc[UR8][R74.64+0x18] ;  /* 0x000018084a127981 */ /* 0x000f28000c1e9900 */
[----:B------:R-:W4:Y:S04]  /*33b0*/  LDG.E.CONSTANT R19, desc[UR8][R74.64+0x24] ;  /* 0x000024084a137981 */ /* 0x000f28000c1e9900 */
[----:B------:R-:W4:Y:S04]  /*33c0*/  LDG.E.CONSTANT R20, desc[UR8][R74.64+0x30] ;  /* 0x000030084a147981 */ /* 0x000f28000c1e9900 */
[----:B------:R-:W4:Y:S04]  /*33d0*/  LDG.E.CONSTANT R21, desc[UR8][R74.64+0x3c] ;  /* 0x00003c084a157981 */ /* 0x000f28000c1e9900 */
[----:B0-----:R-:W4:Y:S04]  /*33e0*/  LDG.E.CONSTANT R22, desc[UR8][R74.64+0x48] ;  /* 0x000048084a167981 */ /* 0x001f28000c1e9900 */
[----:B------:R-:W4:Y:S04]  /*33f0*/  LDG.E.CONSTANT R23, desc[UR8][R74.64+0x54] ;  /* 0x000054084a177981 */ /* 0x000f28000c1e9900 */
[----:B-1----:R-:W4:Y:S04]  /*3400*/  LDG.E.CONSTANT R24, desc[UR8][R74.64+0x60] ;  /* 0x000060084a187981 */ /* 0x002f28000c1e9900 */
[----:B------:R-:W4:Y:S04]  /*3410*/  LDG.E.CONSTANT R25, desc[UR8][R74.64+0x6c] ;  /* 0x00006c084a197981 */ /* 0x000f28000c1e9900 */
[----:B---3--:R-:W3:Y:S04]  /*3420*/  LDG.E.CONSTANT R26, desc[UR8][R74.64+0x78] ;  /* 0x000078084a1a7981 */ /* 0x008ee8000c1e9900 */
[----:B------:R-:W3:Y:S01]  /*3430*/  LDG.E.CONSTANT R27, desc[UR8][R74.64+0x84] ;  /* 0x000084084a1b7981 */ /* 0x000ee2000c1e9900 */
[----:B------:R-:W-:Y:S01]  /*3440*/  UIADD3 UR4, UPT, UPT, UR4, 0x3000, URZ ;  /* 0x0000300004047890 */ /* 0x000fe2000fffe0ff */
[----:B------:R-:W-:-:S02]  /*3450*/  IMAD R70, R70, 0xc, RZ ;  /* 0x0000000c46467824 */ /* 0x000fc400078e02ff */
[----:B------:R-:W-:Y:S01]  /*3460*/  STS [R64+0x34], R77 ;  /* 0x0000344d40007388 */ /* 0x000fe20000000800 */
[----:B------:R-:W-:-:S03]  /*3470*/  ULEA UR4, UR5, UR4, 0x18 ;  /* 0x0000000405047291 */ /* 0x000fc6000f8ec0ff */
[----:B------:R-:W-:Y:S03]  /*3480*/  STS [R64+0x44], R66 ;  /* 0x0000444240007388 */ /* 0x000fe60000000800 */
[----:B------:R-:W-:Y:S01]  /*3490*/  LEA R70, R70, UR4, 0x2 ;  /* 0x0000000446467c11 */ /* 0x000fe2000f8e10ff */
[----:B--2---:R-:W-:Y:S04]  /*34a0*/  STS [R64+0x48], R68 ;  /* 0x0000484440007388 */ /* 0x004fe80000000800 */
[----:B------:R0:W-:Y:S04]  /*34b0*/  STS [R64+0x4c], R63 ;  /* 0x00004c3f40007388 */ /* 0x0001e80000000800 */
[----:B------:R1:W-:Y:S04]  /*34c0*/  STS [R64+0x50], R65 ;  /* 0x0000504140007388 */ /* 0x0003e80000000800 */
[----:B------:R1:W-:Y:S01]  /*34d0*/  STS [R64+0x58], R67 ;  /* 0x0000584340007388 */ /* 0x0003e20000000800 */
[----:B0-----:R-:W-:-:S03]  /*34e0*/  IMAD.MOV.U32 R63, RZ, RZ, RZ ;  /* 0x000000ffff3f7224 */ /* 0x001fc600078e00ff */
[----:B------:R1:W-:Y:S04]  /*34f0*/  STS [R64+0x24], R69 ;  /* 0x0000244540007388 */ /* 0x0003e80000000800 */
[----:B------:R1:W-:Y:S04]  /*3500*/  STS [R64+0x54], R71 ;  /* 0x0000544740007388 */ /* 0x0003e80000000800 */
[----:B----4-:R1:W-:Y:S04]  /*3510*/  STS [R64+0x5c], R73 ;  /* 0x00005c4940007388 */ /* 0x0103e80000000800 */
[----:B------:R1:W-:Y:S04]  /*3520*/  STS.128 [R70], R16 ;  /* 0x0000001046007388 */ /* 0x0003e80000000c00 */
[----:B------:R1:W-:Y:S04]  /*3530*/  STS.128 [R70+0x10], R20 ;  /* 0x0000101446007388 */ /* 0x0003e80000000c00 */
[----:B---3--:R1:W-:Y:S01]  /*3540*/  STS.128 [R70+0x20], R24 ;  /* 0x0000201846007388 */ /* 0x0083e20000000c00 */
[----:B------:R-:W-:Y:S06]  /*3550*/  BAR.SYNC.DEFER_BLOCKING 0x0 ;  /* 0x0000000000007b1d */ /* 0x000fec0000010000 */
.L_x_3:
[----:B-1----:R-:W0:Y:S01]  /*3560*/  S2R R16, SR_TID.X ;  /* 0x0000000000107919 */ /* 0x002e220000002100 */
[----:B------:R-:W-:Y:S01]  /*3570*/  UMOV UR4, 0xc ;  /* 0x0000000c00047882 */ /* 0x000fe20000000000 */
[----:B------:R-:W0:Y:S01]  /*3580*/  S2R R17, SR_TID.Y ;  /* 0x0000000000117919 */ /* 0x000e220000002200 */
[----:B------:R-:W1:Y:S01]  /*3590*/  S2R R18, SR_CgaCtaId ;  /* 0x0000000000127919 */ /* 0x000e620000008800 */
[----:B------:R-:W2:Y:S01]  /*35a0*/  S2R R19, SR_TID.Z ;  /* 0x0000000000137919 */ /* 0x000ea20000002300 */
[----:B0-----:R-:W-:Y:S01]  /*35b0*/  IMAD R16, R17, 0x8, R16 ;  /* 0x0000000811107824 */ /* 0x001fe200078e0210 */
[----:B------:R-:W-:-:S03]  /*35c0*/  MOV R17, 0x400 ;  /* 0x0000040000117802 */ /* 0x000fc60000000f00 */
[----:B------:R-:W-:Y:S01]  /*35d0*/  IMAD R16, R63, 0x30, R16 ;  /* 0x000000303f107824 */ /* 0x000fe200078e0210 */
[----:B------:R-:W-:Y:S02]  /*35e0*/  IADD3 R21, PT, PT, R17, 0x3000, RZ ;  /* 0x0000300011157810 */ /* 0x000fe40007ffe0ff */
[----:B-1----:R-:W-:Y:S01]  /*35f0*/  LEA R17, R18, R17, 0x18 ;  /* 0x0000001112117211 */ /* 0x002fe200078ec0ff */
[----:B------:R-:W-:Y:S01]  /*3600*/  IMAD.SHL.U32 R16, R16, 0x8, RZ ;  /* 0x0000000810107824 */ /* 0x000fe200078e00ff */
[----:B------:R-:W-:-:S03]  /*3610*/  LEA R20, R18, R21, 0x18 ;  /* 0x0000001512147211 */ /* 0x000fc600078ec0ff */
[----:B------:R-:W-:Y:S02]  /*3620*/  IMAD R16, R16, 0x4, R17 ;  /* 0x0000000410107824 */ /* 0x000fe400078e0211 */
[----:B--2---:R-:W-:Y:S02]  /*3630*/  IMAD R18, R19, 0xc0, R20 ;  /* 0x000000c013127824 */ /* 0x004fe400078e0214 */
[----:B------:R-:W-:Y:S02]  /*3640*/  VIADD R16, R16, 0x3dc ;  /* 0x000003dc10107836 */ /* 0x000fe40000000000 */
[----:B------:R-:W-:-:S07]  /*3650*/  IMAD R17, R63, 0x18, R18 ;  /* 0x000000183f117824 */ /* 0x000fce00078e0212 */
.L_x_2:
[----:B------:R-:W-:Y:S04]  /*3660*/  LDS R21, [R16+-0x3dc] ;  /* 0xfffc240010157984 */ /* 0x000fe80000000800 */
[----:B------:R-:W0:Y:S04]  /*3670*/  LDS R19, [R17+UR4+-0xc] ;  /* 0xfffff40411137984 */ /* 0x000e280008000800 */
[----:B------:R-:W1:Y:S04]  /*3680*/  LDS R23, [R16+-0x3d8] ;  /* 0xfffc280010177984 */ /* 0x000e680000000800 */
[----:B------:R-:W2:Y:S04]  /*3690*/  LDS R67, [R16+-0x390] ;  /* 0xfffc700010437984 */ /* 0x000ea80000000800 */
[----:B------:R-:W3:Y:S04]  /*36a0*/  LDS R18, [R16+-0x388] ;  /* 0xfffc780010127984 */ /* 0x000ee80000000800 */
[----:B------:R-:W4:Y:S04]  /*36b0*/  LDS R20, [R16+-0x39c] ;  /* 0xfffc640010147984 */ /* 0x000f280000000800 */
[----:B------:R-:W5:Y:S04]  /*36c0*/  LDS R22, [R16+-0x398] ;  /* 0xfffc680010167984 */ /* 0x000f680000000800 */
[----:B------:R-:W5:Y:S04]  /*36d0*/  LDS R24, [R16+-0x394] ;  /* 0xfffc6c0010187984 */ /* 0x000f680000000800 */
[----:B------:R-:W5:Y:S04]  /*36e0*/  LDS R65, [R16+-0x3d0] ;  /* 0xfffc300010417984 */ /* 0x000f680000000800 */
[----:B------:R-:W5:Y:S04]  /*36f0*/  LDS R69, [R16+-0x3cc] ;  /* 0xfffc340010457984 */ /* 0x000f680000000800 */
[----:B------:R-:W5:Y:S04]  /*3700*/  LDS R26, [R16+-0x38c] ;  /* 0xfffc7400101a7984 */ /* 0x000f680000000800 */
[----:B------:R-:W5:Y:S01]  /*3710*/  LDS R71, [R16+-0x3c8] ;  /* 0xfffc380010477984 */ /* 0x000f620000000800 */
[-C--:B0-----:R-:W-:Y:S01]  /*3720*/  FFMA R8, R21, R19.reuse, R8 ;  /* 0x0000001315087223 */ /* 0x081fe20000000008 */
[----:B-1----:R-:W-:-:S02]  /*3730*/  FFMA R6, R23, R19, R6 ;  /* 0x0000001317067223 */ /* 0x002fc40000000006 */
[----:B------:R-:W0:Y:S01]  /*3740*/  LDS R27, [R16+-0x3d4] ;  /* 0xfffc2c00101b7984 */ /* 0x000e220000000800 */
[----:B--2---:R-:W-:-:S03]  /*3750*/  FFMA R0, R67, R19, R0 ;  /* 0x0000001343007223 */ /* 0x004fc60000000000 */
[----:B------:R-:W1:Y:S01]  /*3760*/  LDS R25, [R16+-0x3c4] ;  /* 0xfffc3c0010197984 */ /* 0x000e620000000800 */
[----:B---3--:R-:W-:-:S03]  /*3770*/  FFMA R59, R18, R19, R59 ;  /* 0x00000013123b7223 */ /* 0x008fc6000000003b */
[----:B------:R-:W2:Y:S01]  /*3780*/  LDS R67, [R16+-0x358] ;  /* 0xfffca80010437984 */ /* 0x000ea20000000800 */
[----:B----4-:R-:W-:-:S03]  /*3790*/  FFMA R7, R20, R19, R7 ;  /* 0x0000001314077223 */ /* 0x010fc60000000007 */
[----:B------:R-:W3:Y:S01]  /*37a0*/  LDS R18, [R16+-0x304] ;  /* 0xfffcfc0010127984 */ /* 0x000ee20000000800 */
[----:B-----5:R-:W-:-:S03]  /*37b0*/  FFMA R5, R22, R19, R5 ;  /* 0x0000001316057223 */ /* 0x020fc60000000005 */
[----:B------:R-:W4:Y:S01]  /*37c0*/  LDS R20, [R16+-0x384] ;  /* 0xfffc7c0010147984 */ /* 0x000f220000000800 */
[----:B------:R-:W-:-:S03]  /*37d0*/  FFMA R3, R24, R19, R3 ;  /* 0x0000001318037223 */ /* 0x000fc60000000003 */
[----:B------:R-:W5:Y:S01]  /*37e0*/  LDS R64, [R16+-0x31c] ;  /* 0xfffce40010407984 */ /* 0x000f620000000800 */
[----:B------:R-:W-:-:S03]  /*37f0*/  FFMA R2, R65, R19, R2 ;  /* 0x0000001341027223 */ /* 0x000fc60000000002 */
[----:B------:R-:W5:Y:S01]  /*3800*/  LDS R73, [R16+-0x34c] ;  /* 0xfffcb40010497984 */ /* 0x000f620000000800 */
[----:B------:R-:W-:-:S03]  /*3810*/  FFMA R21, R69, R19, R62 ;  /* 0x0000001345157223 */ /* 0x000fc6000000003e */
[----:B------:R-:W5:Y:S01]  /*3820*/  LDS R65, [R16+-0x35c] ;  /* 0xfffca40010417984 */ /* 0x000f620000000800 */
[----:B------:R-:W-:-:S03]  /*3830*/  FFMA R61, R26, R19, R61 ;  /* 0x000000131a3d7223 */ /* 0x000fc6000000003d */
[----:B------:R-:W5:Y:S01]  /*3840*/  LDS R69, [R16+-0x354] ;  /* 0xfffcac0010457984 */ /* 0x000f620000000800 */
[----:B------:R-:W-:-:S03]  /*3850*/  FFMA R23, R71, R19, R60 ;  /* 0x0000001347177223 */ /* 0x000fc6000000003c */
[----:B------:R-:W5:Y:S04]  /*3860*/  LDS R26, [R16+-0x310] ;  /* 0xfffcf000101a7984 */ /* 0x000f680000000800 */
[----:B------:R-:W5:Y:S01]  /*3870*/  LDS R71, [R16+-0x314] ;  /* 0xfffcec0010477984 */ /* 0x000f620000000800 */
[----:B0-----:R-:W-:-:S03]  /*3880*/  FFMA R4, R27, R19, R4 ;  /* 0x000000131b047223 */ /* 0x001fc60000000004 */
[----:B------:R-:W0:Y:S01]  /*3890*/  LDS R75, [R16+-0x30c] ;  /* 0xfffcf400104b7984 */ /* 0x000e220000000800 */
[----:B-1----:R-:W-:-:S03]  /*38a0*/  FFMA R25, R25, R19, R58 ;  /* 0x0000001319197223 */ /* 0x002fc6000000003a */
[----:B------:R-:W1:Y:S01]  /*38b0*/  LDS R24, [R16+-0x348] ;  /* 0xfffcb80010187984 */ /* 0x000e620000000800 */
[----:B--2---:R-:W-:-:S03]  /*38c0*/  FFMA R67, R67, R19, R52 ;  /* 0x0000001343437223 */ /* 0x004fc60000000034 */
[----:B------:R-:W2:Y:S01]  /*38d0*/  LDS R22, [R16+-0x308] ;  /* 0xfffcf80010167984 */ /* 0x000ea20000000800 */
[----:B---3--:R-:W-:-:S03]  /*38e0*/  FFMA R36, R18, R19, R36 ;  /* 0x0000001312247223 */ /* 0x008fc60000000024 */
[----:B------:R-:W3:Y:S01]  /*38f0*/  LDS R77, [R16+-0x344] ;  /* 0xfffcbc00104d7984 */ /* 0x000ee20000000800 */
[-C--:B----4-:R-:W-:Y:S01]  /*3900*/  FFMA R57, R20, R19.reuse, R57 ;  /* 0x0000001314397223 */ /* 0x090fe20000000039 */
[-C--:B-----5:R-:W-:Y:S02]  /*3910*/  FFMA R53, R64, R19.reuse, R53 ;  /* 0x0000001340357223 */ /* 0x0a0fe40000000035 */
[----:B------:R-:W-:Y:S01]  /*3920*/  LDS R52, [R16+-0xdc] ;  /* 0xffff240010347984 */ /* 0x000fe20000000800 */
[----:B------:R-:W-:-:S03]  /*3930*/  FFMA R73, R73, R19, R28 ;  /* 0x0000001349497223 */ /* 0x000fc6000000001c */
[----:B------:R-:W4:Y:S01]  /*3940*/  LDS R18, [R17+UR4] ;  /* 0x0000000411127984 */ /* 0x000f220008000800 */
[----:B------:R-:W-:Y:S01]  /*3950*/  UIADD3 UR4, UPT, UPT, UR4, 0x4, URZ ;  /* 0x0000000404047890 */ /* 0x000fe2000fffe0ff */
[-C--:B------:R-:W-:Y:S02]  /*3960*/  FFMA R65, R65, R19.reuse, R54 ;  /* 0x0000001341417223 */ /* 0x080fe40000000036 */
[----:B------:R-:W5:Y:S01]  /*3970*/  LDS R27, [R16+-0x3c0] ;  /* 0xfffc4000101b7984 */ /* 0x000f620000000800 */
[----:B------:R-:W-:Y:S01]  /*3980*/  UISETP.NE.AND UP0, UPT, UR4, 0x18, UPT ;  /* 0x000000180400788c */ /* 0x000fe2000bf05270 */
[-C--:B------:R-:W-:Y:S02]  /*3990*/  FFMA R69, R69, R19.reuse, R14 ;  /* 0x0000001345457223 */ /* 0x080fe4000000000e */
[----:B------:R-:W5:Y:S01]  /*39a0*/  LDS R62, [R16+-0x380] ;  /* 0xfffc8000103e7984 */ /* 0x000f620000000800 */
[----:B------:R-:W-:-:S03]  /*39b0*/  FFMA R33, R26, R19, R33 ;  /* 0x000000131a217223 */ /* 0x000fc60000000021 */
[----:B------:R-:W5:Y:S01]  /*39c0*/  LDS R60, [R16+-0x318] ;  /* 0xfffce800103c7984 */ /* 0x000f620000000800 */
[----:B------:R-:W-:-:S03]  /*39d0*/  FFMA R71, R71, R19, R32 ;  /* 0x0000001347477223 */ /* 0x000fc60000000020 */
        /* <DEDUP_REMOVED lines=8> */
[----:B------:R-:W3:Y:S04]  /*3a60*/  LDS R64, [R16+-0xd8] ;  /* 0xffff280010407984 */ /* 0x000ee80000000800 */
[----:B------:R-:W3:Y:S04]  /*3a70*/  LDS R66, [R16+-0x98] ;  /* 0xffff680010427984 */ /* 0x000ee80000000800 */
[----:B------:R-:W3:Y:S01]  /*3a80*/  LDS R32, [R16+-0xd4] ;  /* 0xffff2c0010207984 */ /* 0x000ee20000000800 */
[----:B----4-:R-:W-:-:S03]  /*3a90*/  FFMA R8, R52, R18, R8 ;  /* 0x0000001234087223 */ /* 0x010fc60000000008 */
[----:B------:R-:W4:Y:S01]  /*3aa0*/  LDS R30, [R16+-0x94] ;  /* 0xffff6c00101e7984 */ /* 0x000f220000000800 */
[----:B-----5:R-:W-:-:S03]  /*3ab0*/  FFMA R27, R27, R19, R56 ;  /* 0x000000131b1b7223 */ /* 0x020fc60000000038 */
[----:B------:R-:W5:Y:S01]  /*3ac0*/  LDS R28, [R16+-0xd0] ;  /* 0xffff3000101c7984 */ /* 0x000f620000000800 */
[----:B------:R-:W-:-:S03]  /*3ad0*/  FFMA R55, R62, R19, R55 ;  /* 0x000000133e377223 */ /* 0x000fc60000000037 */
[----:B------:R-:W5:Y:S01]  /*3ae0*/  LDS R26, [R16+-0x90] ;  /* 0xffff7000101a7984 */ /* 0x000f620000000800 */
[----:B------:R-:W-:-:S03]  /*3af0*/  FFMA R51, R60, R19, R51 ;  /* 0x000000133c337223 */ /* 0x000fc60000000033 */
[----:B------:R-:W5:Y:S01]  /*3b00*/  LDS R24, [R16+-0x8c] ;  /* 0xffff740010187984 */ /* 0x000f620000000800 */
[----:B------:R-:W-:-:S03]  /*3b10*/  FFMA R15, R58, R19, R15 ;  /* 0x000000133a0f7223 */ /* 0x000fc6000000000f */
[----:B------:R-:W5:Y:S01]  /*3b20*/  LDS R22, [R16+-0x88] ;  /* 0xffff780010167984 */ /* 0x000f620000000800 */
[----:B0-----:R-:W-:-:S03]  /*3b30*/  FFMA R31, R20, R19, R31 ;  /* 0x00000013141f7223 */ /* 0x001fc6000000001f */
[----:B------:R-:W0:Y:S01]  /*3b40*/  LDS R14, [R16+-0x84] ;  /* 0xffff7c00100e7984 */ /* 0x000e220000000800 */
[----:B-1----:R-:W-:Y:S01]  /*3b50*/  FFMA R13, R34, R19, R13 ;  /* 0x00000013220d7223 */ /* 0x002fe2000000000d */
[-C--:B--2---:R-:W-:Y:S02]  /*3b60*/  FFMA R7, R54, R18.reuse, R7 ;  /* 0x0000001236077223 */ /* 0x084fe40000000007 */
[----:B------:R-:W1:Y:S01]  /*3b70*/  LDS R52, [R16+-0x80] ;  /* 0xffff800010347984 */ /* 0x000e620000000800 */
[----:B---3--:R-:W-:-:S03]  /*3b80*/  FFMA R6, R64, R18, R6 ;  /* 0x0000001240067223 */ /* 0x008fc60000000006 */
[----:B------:R-:W2:Y:S01]  /*3b90*/  LDS R62, [R16+-0xcc] ;  /* 0xffff3400103e7984 */ /* 0x000ea20000000800 */
[----:B------:R-:W-:-:S03]  /*3ba0*/  FFMA R5, R66, R18, R5 ;  /* 0x0000001242057223 */ /* 0x000fc60000000005 */
[----:B------:R-:W3:Y:S01]  /*3bb0*/  LDS R60, [R16+-0xc8] ;  /* 0xffff3800103c7984 */ /* 0x000ee20000000800 */
[----:B------:R-:W-:-:S03]  /*3bc0*/  FFMA R4, R32, R18, R4 ;  /* 0x0000001220047223 */ /* 0x000fc60000000004 */
        /* <DEDUP_REMOVED lines=12> */
[----:B------:R-:W0:Y:S04]  /*3c90*/  LDS R32, [R16+-0x14] ;  /* 0xffffec0010207984 */ /* 0x000e280000000800 */
[----:B------:R-:W0:Y:S01]  /*3ca0*/  LDS R14, [R16+-0x54] ;  /* 0xffffac00100e7984 */ /* 0x000e220000000800 */
[----:B-1----:R-:W-:-:S03]  /*3cb0*/  FFMA R55, R52, R18, R55 ;  /* 0x0000001234377223 */ /* 0x002fc60000000037 */
[----:B------:R-:W1:Y:S01]  /*3cc0*/  LDS R66, [R16+-0x50] ;  /* 0xffffb00010427984 */ /* 0x000e620000000800 */
[----:B--2---:R-:W-:-:S03]  /*3cd0*/  FFMA R62, R62, R18, R21 ;  /* 0x000000123e3e7223 */ /* 0x004fc60000000015 */
[----:B------:R-:W2:Y:S01]  /*3ce0*/  LDS R64, [R16+-0x10] ;  /* 0xfffff00010407984 */ /* 0x000ea20000000800 */
[----:B---3--:R-:W-:-:S03]  /*3cf0*/  FFMA R60, R60, R18, R23 ;  /* 0x000000123c3c7223 */ /* 0x008fc60000000017 */
        /* <DEDUP_REMOVED lines=14> */
[----:B------:R0:W5:Y:S01]  /*3de0*/  LDS R20, [R16] ;  /* 0x0000000010147984 */ /* 0x0001620000000800 */
[-C--:B------:R-:W-:Y:S01]  /*3df0*/  FFMA R14, R14, R18.reuse, R69 ;  /* 0x000000120e0e7223 */ /* 0x080fe20000000045 */
[-C--:B-1----:R-:W-:Y:S01]  /*3e00*/  FFMA R15, R66, R18.reuse, R15 ;  /* 0x00000012420f7223 */ /* 0x082fe2000000000f */
[-C--:B--2---:R-:W-:Y:S01]  /*3e10*/  FFMA R33, R64, R18.reuse, R33 ;  /* 0x0000001240217223 */ /* 0x084fe20000000021 */
[----:B0-----:R-:W-:Y:S02]  /*3e20*/  VIADD R16, R16, 0x80 ;  /* 0x0000008010107836 */ /* 0x001fe40000000000 */
[-C--:B---3--:R-:W-:Y:S01]  /*3e30*/  FFMA R28, R28, R18.reuse, R73 ;  /* 0x000000121c1c7223 */ /* 0x088fe20000000049 */
[-C--:B------:R-:W-:Y:S01]  /*3e40*/  FFMA R34, R34, R18.reuse, R75 ;  /* 0x0000001222227223 */ /* 0x080fe2000000004b */
[-C--:B----4-:R-:W-:Y:S01]  /*3e50*/  FFMA R29, R26, R18.reuse, R29 ;  /* 0x000000121a1d7223 */ /* 0x090fe2000000001d */
[-C--:B-----5:R-:W-:Y:S01]  /*3e60*/  FFMA R35, R24, R18.reuse, R35 ;  /* 0x0000001218237223 */ /* 0x0a0fe20000000023 */
[-C--:B------:R-:W-:Y:S01]  /*3e70*/  FFMA R30, R30, R18.reuse, R77 ;  /* 0x000000121e1e7223 */ /* 0x080fe2000000004d */
[-C--:B------:R-:W-:Y:S01]  /*3e80*/  FFMA R36, R19, R18.reuse, R36 ;  /* 0x0000001213247223 */ /* 0x080fe20000000024 */
[-C--:B------:R-:W-:Y:S01]  /*3e90*/  FFMA R31, R22, R18.reuse, R31 ;  /* 0x00000012161f7223 */ /* 0x080fe2000000001f */
[----:B------:R-:W-:Y:S01]  /*3ea0*/  FFMA R13, R20, R18, R13 ;  /* 0x00000012140d7223 */ /* 0x000fe2000000000d */
[----:B------:R-:W-:Y:S06]  /*3eb0*/  BRA.U UP0, `(.L_x_2) ;  /* 0xfffffff500e87547 */ /* 0x000fec000b83ffff */
[----:B------:R-:W-:-:S05]  /*3ec0*/  VIADD R63, R63, 0x1 ;  /* 0x000000013f3f7836 */ /* 0x000fca0000000000 */
[----:B------:R-:W-:-:S13]  /*3ed0*/  ISETP.NE.AND P5, PT, R63, 0x8, PT ;  /* 0x000000083f00780c */ /* 0x000fda0003fa5270 */
[----:B------:R-:W-:Y:S05]  /*3ee0*/  @P5 BRA `(.L_x_3) ;  /* 0xfffffff4009c5947 */ /* 0x000fea000383ffff */
[----:B------:R-:W-:-:S04]  /*3ef0*/  IADD3 R37, PT, PT, R37, 0x1, RZ ;  /* 0x0000000125257810 */ /* 0x000fc80007ffe0ff */
[----:B------:R-:W-:-:S13]  /*3f00*/  ISETP.NE.AND P5, PT, R37, 0x3, PT ;  /* 0x000000032500780c */ /* 0x000fda0003fa5270 */
[----:B------:R-:W-:Y:S05]  /*3f10*/  @P5 BRA `(.L_x_4) ;  /* 0xffffffd4001c5947 */ /* 0x000fea000383ffff */
[----:B------:R-:W-:-:S05]  /*3f20*/  VIADD R12, R12, 0x1 ;  /* 0x000000010c0c7836 */ /* 0x000fca0000000000 */
[----:B------:R-:W-:-:S13]  /*3f30*/  ISETP.NE.AND P5, PT, R12, 0x4, PT ;  /* 0x000000040c00780c */ /* 0x000fda0003fa5270 */
[----:B------:R-:W-:Y:S05]  /*3f40*/  @P5 BRA `(.L_x_5) ;  /* 0xffffffd4000c5947 */ /* 0x000fea000383ffff */
[----:B------:R-:W0:Y:S01]  /*3f50*/  S2R R10, SR_TID.Z ;  /* 0x00000000000a7919 */ /* 0x000e220000002300 */
[----:B------:R-:W0:Y:S01]  /*3f60*/  S2R R9, SR_CTAID.Y ;  /* 0x0000000000097919 */ /* 0x000e220000002600 */
[----:B------:R-:W1:Y:S01]  /*3f70*/  S2R R18, SR_TID.Y ;  /* 0x0000000000127919 */ /* 0x000e620000002200 */
[----:B------:R-:W2:Y:S01]  /*3f80*/  S2R R12, SR_CTAID.X ;  /* 0x00000000000c7919 */ /* 0x000ea20000002500 */
[----:B------:R-:W3:Y:S01]  /*3f90*/  S2R R16, SR_TID.X ;  /* 0x0000000000107919 */ /* 0x000ee20000002100 */
[----:B0-----:R-:W-:Y:S02]  /*3fa0*/  IMAD R9, R10, 0x38, R9 ;  /* 0x000000380a097824 */ /* 0x001fe400078e0209 */
[----:B------:R-:W0:Y:S02]  /*3fb0*/  LDC.64 R10, c[0x0][0x390] ;  /* 0x0000e400ff0a7b82 */ /* 0x000e240000000a00 */
[----:B-1----:R-:W-:-:S04]  /*3fc0*/  IMAD R9, R9, 0x2, R18 ;  /* 0x0000000209097824 */ /* 0x002fc800078e0212 */
[----:B--2---:R-:W-:-:S04]  /*3fd0*/  IMAD R9, R9, 0xe, R12 ;  /* 0x0000000e09097824 */ /* 0x004fc800078e020c */
[----:B---3--:R-:W-:-:S04]  /*3fe0*/  IMAD R9, R9, 0x4, R16 ;  /* 0x0000000409097824 */ /* 0x008fc800078e0210 */
[----:B------:R-:W-:-:S04]  /*3ff0*/  IMAD.SHL.U32 R9, R9, 0x8, RZ ;  /* 0x0000000809097824 */ /* 0x000fc800078e00ff */
[----:B0-----:R-:W-:-:S05]  /*4000*/  IMAD.WIDE.U32 R10, R9, 0x4, R10 ;  /* 0x00000004090a7825 */ /* 0x001fca00078e000a */
[----:B------:R-:W-:Y:S04]  /*4010*/  STG.E desc[UR8][R10.64], R8 ;  /* 0x000000080a007986 */ /* 0x000fe8000c101908 */
        /* <DEDUP_REMOVED lines=30> */
[----:B------:R-:W-:Y:S01]  /*4200*/  STG.E desc[UR8][R10.64+0x3dc], R13 ;  /* 0x0003dc0d0a007986 */ /* 0x000fe2000c101908 */
[----:B------:R-:W-:Y:S05]  /*4210*/  EXIT ;  /* 0x000000000000794d */ /* 0x000fea0003800000 */
.L_x_6:
[----:B------:R-:W-:-:S00]  /*4220*/  BRA `(.L_x_6) ;  /* 0xfffffffc00fc7947 */ /* 0x000fc0000383ffff */
[----:B------:R-:W-:-:S00]  /*4230*/  NOP ;  /* 0x0000000000007918 */ /* 0x000fc00000000000 */
        /* <DEDUP_REMOVED lines=12> */
.L_x_7:


//--------------------- .nv.shared.default_function_kernel0 --------------------------
	.section	.nv.shared.default_function_kernel0,"aw",@nobits
	.sectionflags	@""
	.align	4
.nv.shared.default_function_kernel0:
	.zero		19456


//--------------------- .nv.shared.reserved.0     --------------------------
	.section	.nv.shared.reserved.0,"aw",@nobits
	.weak		__nv_reservedSMEM_offset_0_alias
	.size		__nv_reservedSMEM_offset_0_alias, 0, 64
	.other		__nv_reservedSMEM_offset_0_alias,@"STO_CUDA_RESERVED_SHARED STV_DEFAULT"
__nv_reservedSMEM_offset_0_alias:
	.zero		0
	.zero		64


//--------------------- .nv.constant0.default_function_kernel0 --------------------------
	.section	.nv.constant0.default_function_kernel0,"a",@progbits
	.sectionflags	@""
	.align	4
.nv.constant0.default_function_kernel0:
	.zero		920


//--------------------- SYMBOLS --------------------------

	.type		.nv.reservedSmem.offset0,@object
	.size		.nv.reservedSmem.offset0,0x4
	.type		.nv.reservedSmem.cap,@object
	.size		.nv.reservedSmem.cap,0x4
